//
// Generated by NVIDIA NVVM Compiler
//
// Compiler Build ID: CL-36424714
// Cuda compilation tools, release 13.0, V13.0.88
// Based on NVVM 20.0.0
//

.version 9.0
.target sm_100
.address_size 64

	// .globl	_Z29nppiFilterGauss_8u_C1R_kernelPKhiPhiiiPKfi
.const .align 4 .b8 c_gaussKernel3x3[36];
.const .align 4 .b8 c_gaussKernel5x5[100];
.const .align 4 .b8 c_gaussKernel7x7[196];

.visible .entry _Z29nppiFilterGauss_8u_C1R_kernelPKhiPhiiiPKfi(
	.param .u64 .ptr .align 1 _Z29nppiFilterGauss_8u_C1R_kernelPKhiPhiiiPKfi_param_0,
	.param .u32 _Z29nppiFilterGauss_8u_C1R_kernelPKhiPhiiiPKfi_param_1,
	.param .u64 .ptr .align 1 _Z29nppiFilterGauss_8u_C1R_kernelPKhiPhiiiPKfi_param_2,
	.param .u32 _Z29nppiFilterGauss_8u_C1R_kernelPKhiPhiiiPKfi_param_3,
	.param .u32 _Z29nppiFilterGauss_8u_C1R_kernelPKhiPhiiiPKfi_param_4,
	.param .u32 _Z29nppiFilterGauss_8u_C1R_kernelPKhiPhiiiPKfi_param_5,
	.param .u64 .ptr .align 1 _Z29nppiFilterGauss_8u_C1R_kernelPKhiPhiiiPKfi_param_6,
	.param .u32 _Z29nppiFilterGauss_8u_C1R_kernelPKhiPhiiiPKfi_param_7
)
{
	.reg .pred 	%p<13>;
	.reg .b16 	%rs<16>;
	.reg .b32 	%r<99>;
	.reg .b32 	%f<73>;
	.reg .b64 	%rd<75>;

	ld.param.u64 	%rd5, [_Z29nppiFilterGauss_8u_C1R_kernelPKhiPhiiiPKfi_param_0];
	ld.param.u32 	%r22, [_Z29nppiFilterGauss_8u_C1R_kernelPKhiPhiiiPKfi_param_1];
	ld.param.u64 	%rd4, [_Z29nppiFilterGauss_8u_C1R_kernelPKhiPhiiiPKfi_param_2];
	ld.param.u32 	%r23, [_Z29nppiFilterGauss_8u_C1R_kernelPKhiPhiiiPKfi_param_3];
	ld.param.u32 	%r24, [_Z29nppiFilterGauss_8u_C1R_kernelPKhiPhiiiPKfi_param_4];
	ld.param.u32 	%r27, [_Z29nppiFilterGauss_8u_C1R_kernelPKhiPhiiiPKfi_param_5];
	ld.param.u64 	%rd6, [_Z29nppiFilterGauss_8u_C1R_kernelPKhiPhiiiPKfi_param_6];
	ld.param.u32 	%r26, [_Z29nppiFilterGauss_8u_C1R_kernelPKhiPhiiiPKfi_param_7];
	cvta.to.global.u64 	%rd1, %rd6;
	cvta.to.global.u64 	%rd2, %rd5;
	mov.u32 	%r28, %ctaid.x;
	mov.u32 	%r29, %ntid.x;
	mov.u32 	%r30, %tid.x;
	mad.lo.s32 	%r1, %r28, %r29, %r30;
	mov.u32 	%r31, %ctaid.y;
	mov.u32 	%r32, %ntid.y;
	mov.u32 	%r33, %tid.y;
	mad.lo.s32 	%r34, %r31, %r32, %r33;
	setp.ge.s32 	%p1, %r1, %r24;
	setp.ge.s32 	%p2, %r34, %r27;
	or.pred  	%p3, %p1, %p2;
	@%p3 bra 	$L__BB0_16;
	mul.lo.s32 	%r3, %r23, %r34;
	setp.lt.s32 	%p4, %r26, 1;
	mov.f32 	%f71, 0f00000000;
	@%p4 bra 	$L__BB0_15;
	shr.u32 	%r36, %r26, 1;
	sub.s32 	%r4, %r1, %r36;
	sub.s32 	%r5, %r34, %r36;
	add.s32 	%r6, %r24, -1;
	add.s32 	%r7, %r27, -1;
	and.b32  	%r8, %r26, 7;
	and.b32  	%r9, %r26, 3;
	and.b32  	%r10, %r26, 2147483640;
	and.b32  	%r11, %r26, 1;
	mov.f32 	%f71, 0f00000000;
	mov.b32 	%r94, 0;
$L__BB0_3:
	setp.lt.u32 	%p5, %r26, 8;
	add.s32 	%r38, %r5, %r94;
	min.s32 	%r39, %r38, %r7;
	max.s32 	%r40, %r39, 0;
	mul.lo.s32 	%r41, %r40, %r22;
	cvt.s64.s32 	%rd3, %r41;
	mul.lo.s32 	%r13, %r94, %r26;
	mov.b32 	%r97, 0;
	@%p5 bra 	$L__BB0_6;
	mov.b32 	%r95, 0;
$L__BB0_5:
	.pragma "nounroll";
	add.s32 	%r43, %r4, %r95;
	min.s32 	%r44, %r43, %r6;
	max.s32 	%r45, %r44, 0;
	cvt.u64.u32 	%rd7, %r45;
	add.s64 	%rd8, %rd7, %rd3;
	add.s64 	%rd9, %rd2, %rd8;
	ld.global.u8 	%rs1, [%rd9];
	cvt.rn.f32.u16 	%f18, %rs1;
	add.s32 	%r46, %r95, %r13;
	mul.wide.u32 	%rd10, %r46, 4;
	add.s64 	%rd11, %rd1, %rd10;
	ld.global.f32 	%f19, [%rd11];
	fma.rn.f32 	%f20, %f19, %f18, %f71;
	add.s32 	%r47, %r43, 1;
	min.s32 	%r48, %r47, %r6;
	max.s32 	%r49, %r48, 0;
	cvt.u64.u32 	%rd12, %r49;
	add.s64 	%rd13, %rd12, %rd3;
	add.s64 	%rd14, %rd2, %rd13;
	ld.global.u8 	%rs2, [%rd14];
	cvt.rn.f32.u16 	%f21, %rs2;
	ld.global.f32 	%f22, [%rd11+4];
	fma.rn.f32 	%f23, %f22, %f21, %f20;
	add.s32 	%r50, %r43, 2;
	min.s32 	%r51, %r50, %r6;
	max.s32 	%r52, %r51, 0;
	cvt.u64.u32 	%rd15, %r52;
	add.s64 	%rd16, %rd15, %rd3;
	add.s64 	%rd17, %rd2, %rd16;
	ld.global.u8 	%rs3, [%rd17];
	cvt.rn.f32.u16 	%f24, %rs3;
	ld.global.f32 	%f25, [%rd11+8];
	fma.rn.f32 	%f26, %f25, %f24, %f23;
	add.s32 	%r53, %r43, 3;
	min.s32 	%r54, %r53, %r6;
	max.s32 	%r55, %r54, 0;
	cvt.u64.u32 	%rd18, %r55;
	add.s64 	%rd19, %rd18, %rd3;
	add.s64 	%rd20, %rd2, %rd19;
	ld.global.u8 	%rs4, [%rd20];
	cvt.rn.f32.u16 	%f27, %rs4;
	ld.global.f32 	%f28, [%rd11+12];
	fma.rn.f32 	%f29, %f28, %f27, %f26;
	add.s32 	%r56, %r43, 4;
	min.s32 	%r57, %r56, %r6;
	max.s32 	%r58, %r57, 0;
	cvt.u64.u32 	%rd21, %r58;
	add.s64 	%rd22, %rd21, %rd3;
	add.s64 	%rd23, %rd2, %rd22;
	ld.global.u8 	%rs5, [%rd23];
	cvt.rn.f32.u16 	%f30, %rs5;
	ld.global.f32 	%f31, [%rd11+16];
	fma.rn.f32 	%f32, %f31, %f30, %f29;
	add.s32 	%r59, %r43, 5;
	min.s32 	%r60, %r59, %r6;
	max.s32 	%r61, %r60, 0;
	cvt.u64.u32 	%rd24, %r61;
	add.s64 	%rd25, %rd24, %rd3;
	add.s64 	%rd26, %rd2, %rd25;
	ld.global.u8 	%rs6, [%rd26];
	cvt.rn.f32.u16 	%f33, %rs6;
	ld.global.f32 	%f34, [%rd11+20];
	fma.rn.f32 	%f35, %f34, %f33, %f32;
	add.s32 	%r62, %r43, 6;
	min.s32 	%r63, %r62, %r6;
	max.s32 	%r64, %r63, 0;
	cvt.u64.u32 	%rd27, %r64;
	add.s64 	%rd28, %rd27, %rd3;
	add.s64 	%rd29, %rd2, %rd28;
	ld.global.u8 	%rs7, [%rd29];
	cvt.rn.f32.u16 	%f36, %rs7;
	ld.global.f32 	%f37, [%rd11+24];
	fma.rn.f32 	%f38, %f37, %f36, %f35;
	add.s32 	%r65, %r43, 7;
	min.s32 	%r66, %r65, %r6;
	max.s32 	%r67, %r66, 0;
	cvt.u64.u32 	%rd30, %r67;
	add.s64 	%rd31, %rd30, %rd3;
	add.s64 	%rd32, %rd2, %rd31;
	ld.global.u8 	%rs8, [%rd32];
	cvt.rn.f32.u16 	%f39, %rs8;
	ld.global.f32 	%f40, [%rd11+28];
	fma.rn.f32 	%f71, %f40, %f39, %f38;
	add.s32 	%r95, %r95, 8;
	setp.ne.s32 	%p6, %r95, %r10;
	mov.u32 	%r97, %r10;
	@%p6 bra 	$L__BB0_5;
$L__BB0_6:
	setp.eq.s32 	%p7, %r8, 0;
	@%p7 bra 	$L__BB0_14;
	add.s32 	%r68, %r8, -1;
	setp.lt.u32 	%p8, %r68, 3;
	@%p8 bra 	$L__BB0_9;
	add.s32 	%r69, %r4, %r97;
	min.s32 	%r70, %r69, %r6;
	max.s32 	%r71, %r70, 0;
	cvt.u64.u32 	%rd33, %r71;
	add.s64 	%rd34, %rd33, %rd3;
	add.s64 	%rd35, %rd2, %rd34;
	ld.global.u8 	%rs9, [%rd35];
	cvt.rn.f32.u16 	%f42, %rs9;
	add.s32 	%r72, %r97, %r13;
	mul.wide.u32 	%rd36, %r72, 4;
	add.s64 	%rd37, %rd1, %rd36;
	ld.global.f32 	%f43, [%rd37];
	fma.rn.f32 	%f44, %f43, %f42, %f71;
	add.s32 	%r73, %r69, 1;
	min.s32 	%r74, %r73, %r6;
	max.s32 	%r75, %r74, 0;
	cvt.u64.u32 	%rd38, %r75;
	add.s64 	%rd39, %rd38, %rd3;
	add.s64 	%rd40, %rd2, %rd39;
	ld.global.u8 	%rs10, [%rd40];
	cvt.rn.f32.u16 	%f45, %rs10;
	cvt.u64.u32 	%rd41, %r13;
	cvt.u64.u32 	%rd42, %r97;
	add.s64 	%rd43, %rd42, %rd41;
	shl.b64 	%rd44, %rd43, 2;
	add.s64 	%rd45, %rd1, %rd44;
	ld.global.f32 	%f46, [%rd45+4];
	fma.rn.f32 	%f47, %f46, %f45, %f44;
	add.s32 	%r76, %r69, 2;
	min.s32 	%r77, %r76, %r6;
	max.s32 	%r78, %r77, 0;
	cvt.u64.u32 	%rd46, %r78;
	add.s64 	%rd47, %rd46, %rd3;
	add.s64 	%rd48, %rd2, %rd47;
	ld.global.u8 	%rs11, [%rd48];
	cvt.rn.f32.u16 	%f48, %rs11;
	ld.global.f32 	%f49, [%rd45+8];
	fma.rn.f32 	%f50, %f49, %f48, %f47;
	add.s32 	%r79, %r69, 3;
	min.s32 	%r80, %r79, %r6;
	max.s32 	%r81, %r80, 0;
	cvt.u64.u32 	%rd49, %r81;
	add.s64 	%rd50, %rd49, %rd3;
	add.s64 	%rd51, %rd2, %rd50;
	ld.global.u8 	%rs12, [%rd51];
	cvt.rn.f32.u16 	%f51, %rs12;
	ld.global.f32 	%f52, [%rd45+12];
	fma.rn.f32 	%f71, %f52, %f51, %f50;
	add.s32 	%r97, %r97, 4;
$L__BB0_9:
	setp.eq.s32 	%p9, %r9, 0;
	@%p9 bra 	$L__BB0_14;
	setp.eq.s32 	%p10, %r9, 1;
	@%p10 bra 	$L__BB0_12;
	add.s32 	%r82, %r4, %r97;
	min.s32 	%r83, %r82, %r6;
	max.s32 	%r84, %r83, 0;
	cvt.u64.u32 	%rd52, %r84;
	add.s64 	%rd53, %rd52, %rd3;
	add.s64 	%rd54, %rd2, %rd53;
	ld.global.u8 	%rs13, [%rd54];
	cvt.rn.f32.u16 	%f54, %rs13;
	add.s32 	%r85, %r97, %r13;
	mul.wide.u32 	%rd55, %r85, 4;
	add.s64 	%rd56, %rd1, %rd55;
	ld.global.f32 	%f55, [%rd56];
	fma.rn.f32 	%f56, %f55, %f54, %f71;
	add.s32 	%r86, %r82, 1;
	min.s32 	%r87, %r86, %r6;
	max.s32 	%r88, %r87, 0;
	cvt.u64.u32 	%rd57, %r88;
	add.s64 	%rd58, %rd57, %rd3;
	add.s64 	%rd59, %rd2, %rd58;
	ld.global.u8 	%rs14, [%rd59];
	cvt.rn.f32.u16 	%f57, %rs14;
	cvt.u64.u32 	%rd60, %r13;
	cvt.u64.u32 	%rd61, %r97;
	add.s64 	%rd62, %rd61, %rd60;
	shl.b64 	%rd63, %rd62, 2;
	add.s64 	%rd64, %rd1, %rd63;
	ld.global.f32 	%f58, [%rd64+4];
	fma.rn.f32 	%f71, %f58, %f57, %f56;
	add.s32 	%r97, %r97, 2;
$L__BB0_12:
	setp.eq.s32 	%p11, %r11, 0;
	@%p11 bra 	$L__BB0_14;
	add.s32 	%r89, %r4, %r97;
	min.s32 	%r90, %r89, %r6;
	max.s32 	%r91, %r90, 0;
	cvt.u64.u32 	%rd65, %r91;
	add.s64 	%rd66, %rd65, %rd3;
	add.s64 	%rd67, %rd2, %rd66;
	ld.global.u8 	%rs15, [%rd67];
	cvt.rn.f32.u16 	%f59, %rs15;
	add.s32 	%r92, %r97, %r13;
	mul.wide.u32 	%rd68, %r92, 4;
	add.s64 	%rd69, %rd1, %rd68;
	ld.global.f32 	%f60, [%rd69];
	fma.rn.f32 	%f71, %f60, %f59, %f71;
$L__BB0_14:
	add.s32 	%r94, %r94, 1;
	setp.ne.s32 	%p12, %r94, %r26;
	@%p12 bra 	$L__BB0_3;
$L__BB0_15:
	min.f32 	%f61, %f71, 0f437F0000;
	max.f32 	%f62, %f61, 0f00000000;
	cvt.rzi.u32.f32 	%r93, %f62;
	cvt.s64.s32 	%rd70, %r1;
	cvt.s64.s32 	%rd71, %r3;
	add.s64 	%rd72, %rd71, %rd70;
	cvta.to.global.u64 	%rd73, %rd4;
	add.s64 	%rd74, %rd73, %rd72;
	st.global.u8 	[%rd74], %r93;
$L__BB0_16:
	ret;

}
	// .globl	_Z29nppiFilterGauss_8u_C3R_kernelPKhiPhiiiPKfi
.visible .entry _Z29nppiFilterGauss_8u_C3R_kernelPKhiPhiiiPKfi(
	.param .u64 .ptr .align 1 _Z29nppiFilterGauss_8u_C3R_kernelPKhiPhiiiPKfi_param_0,
	.param .u32 _Z29nppiFilterGauss_8u_C3R_kernelPKhiPhiiiPKfi_param_1,
	.param .u64 .ptr .align 1 _Z29nppiFilterGauss_8u_C3R_kernelPKhiPhiiiPKfi_param_2,
	.param .u32 _Z29nppiFilterGauss_8u_C3R_kernelPKhiPhiiiPKfi_param_3,
	.param .u32 _Z29nppiFilterGauss_8u_C3R_kernelPKhiPhiiiPKfi_param_4,
	.param .u32 _Z29nppiFilterGauss_8u_C3R_kernelPKhiPhiiiPKfi_param_5,
	.param .u64 .ptr .align 1 _Z29nppiFilterGauss_8u_C3R_kernelPKhiPhiiiPKfi_param_6,
	.param .u32 _Z29nppiFilterGauss_8u_C3R_kernelPKhiPhiiiPKfi_param_7
)
{
	.reg .pred 	%p<15>;
	.reg .b16 	%rs<17>;
	.reg .b32 	%r<122>;
	.reg .b32 	%f<70>;
	.reg .b64 	%rd<82>;

	ld.param.u64 	%rd7, [_Z29nppiFilterGauss_8u_C3R_kernelPKhiPhiiiPKfi_param_0];
	ld.param.u32 	%r23, [_Z29nppiFilterGauss_8u_C3R_kernelPKhiPhiiiPKfi_param_1];
	ld.param.u64 	%rd6, [_Z29nppiFilterGauss_8u_C3R_kernelPKhiPhiiiPKfi_param_2];
	ld.param.u32 	%r24, [_Z29nppiFilterGauss_8u_C3R_kernelPKhiPhiiiPKfi_param_3];
	ld.param.u32 	%r25, [_Z29nppiFilterGauss_8u_C3R_kernelPKhiPhiiiPKfi_param_4];
	ld.param.u32 	%r28, [_Z29nppiFilterGauss_8u_C3R_kernelPKhiPhiiiPKfi_param_5];
	ld.param.u64 	%rd8, [_Z29nppiFilterGauss_8u_C3R_kernelPKhiPhiiiPKfi_param_6];
	ld.param.u32 	%r27, [_Z29nppiFilterGauss_8u_C3R_kernelPKhiPhiiiPKfi_param_7];
	cvta.to.global.u64 	%rd1, %rd8;
	cvta.to.global.u64 	%rd2, %rd7;
	cvta.to.global.u64 	%rd3, %rd6;
	mov.u32 	%r29, %ctaid.x;
	mov.u32 	%r30, %ntid.x;
	mov.u32 	%r31, %tid.x;
	mad.lo.s32 	%r1, %r29, %r30, %r31;
	mov.u32 	%r32, %ctaid.y;
	mov.u32 	%r33, %ntid.y;
	mov.u32 	%r34, %tid.y;
	mad.lo.s32 	%r35, %r32, %r33, %r34;
	setp.ge.s32 	%p1, %r1, %r25;
	setp.ge.s32 	%p2, %r35, %r28;
	or.pred  	%p3, %p1, %p2;
	@%p3 bra 	$L__BB1_18;
	mul.lo.s32 	%r36, %r24, %r35;
	cvt.s64.s32 	%rd4, %r36;
	shr.u32 	%r37, %r27, 31;
	add.s32 	%r38, %r27, %r37;
	shr.s32 	%r39, %r38, 1;
	setp.lt.s32 	%p4, %r27, 1;
	sub.s32 	%r3, %r1, %r39;
	sub.s32 	%r4, %r35, %r39;
	add.s32 	%r5, %r25, -1;
	mul.lo.s32 	%r6, %r1, 3;
	@%p4 bra 	$L__BB1_17;
	and.b32  	%r7, %r27, 7;
	and.b32  	%r8, %r27, 3;
	and.b32  	%r9, %r27, 2147483640;
	add.s32 	%r10, %r28, -1;
	mov.b32 	%r116, 0;
$L__BB1_3:
	mov.f32 	%f69, 0f00000000;
	mov.b32 	%r117, 0;
	cvt.u64.u32 	%rd13, %r116;
$L__BB1_4:
	setp.lt.u32 	%p5, %r27, 8;
	add.s32 	%r43, %r4, %r117;
	min.s32 	%r44, %r43, %r10;
	max.s32 	%r45, %r44, 0;
	mul.lo.s32 	%r46, %r45, %r23;
	cvt.s64.s32 	%rd12, %r46;
	add.s64 	%rd5, %rd12, %rd13;
	mul.lo.s32 	%r13, %r117, %r27;
	mov.b32 	%r120, 0;
	@%p5 bra 	$L__BB1_7;
	mov.b32 	%r118, 0;
$L__BB1_6:
	.pragma "nounroll";
	add.s32 	%r48, %r3, %r118;
	min.s32 	%r49, %r48, %r5;
	max.s32 	%r50, %r49, 0;
	mul.lo.s32 	%r51, %r50, 3;
	cvt.u64.u32 	%rd14, %r51;
	add.s64 	%rd15, %rd5, %rd14;
	add.s64 	%rd16, %rd2, %rd15;
	ld.global.u8 	%rs2, [%rd16];
	cvt.rn.f32.u16 	%f16, %rs2;
	add.s32 	%r52, %r118, %r13;
	mul.wide.u32 	%rd17, %r52, 4;
	add.s64 	%rd18, %rd1, %rd17;
	ld.global.f32 	%f17, [%rd18];
	fma.rn.f32 	%f18, %f17, %f16, %f69;
	add.s32 	%r53, %r48, 1;
	min.s32 	%r54, %r53, %r5;
	max.s32 	%r55, %r54, 0;
	mul.lo.s32 	%r56, %r55, 3;
	cvt.u64.u32 	%rd19, %r56;
	add.s64 	%rd20, %rd5, %rd19;
	add.s64 	%rd21, %rd2, %rd20;
	ld.global.u8 	%rs3, [%rd21];
	cvt.rn.f32.u16 	%f19, %rs3;
	ld.global.f32 	%f20, [%rd18+4];
	fma.rn.f32 	%f21, %f20, %f19, %f18;
	add.s32 	%r57, %r48, 2;
	min.s32 	%r58, %r57, %r5;
	max.s32 	%r59, %r58, 0;
	mul.lo.s32 	%r60, %r59, 3;
	cvt.u64.u32 	%rd22, %r60;
	add.s64 	%rd23, %rd5, %rd22;
	add.s64 	%rd24, %rd2, %rd23;
	ld.global.u8 	%rs4, [%rd24];
	cvt.rn.f32.u16 	%f22, %rs4;
	ld.global.f32 	%f23, [%rd18+8];
	fma.rn.f32 	%f24, %f23, %f22, %f21;
	add.s32 	%r61, %r48, 3;
	min.s32 	%r62, %r61, %r5;
	max.s32 	%r63, %r62, 0;
	mul.lo.s32 	%r64, %r63, 3;
	cvt.u64.u32 	%rd25, %r64;
	add.s64 	%rd26, %rd5, %rd25;
	add.s64 	%rd27, %rd2, %rd26;
	ld.global.u8 	%rs5, [%rd27];
	cvt.rn.f32.u16 	%f25, %rs5;
	ld.global.f32 	%f26, [%rd18+12];
	fma.rn.f32 	%f27, %f26, %f25, %f24;
	add.s32 	%r65, %r48, 4;
	min.s32 	%r66, %r65, %r5;
	max.s32 	%r67, %r66, 0;
	mul.lo.s32 	%r68, %r67, 3;
	cvt.u64.u32 	%rd28, %r68;
	add.s64 	%rd29, %rd5, %rd28;
	add.s64 	%rd30, %rd2, %rd29;
	ld.global.u8 	%rs6, [%rd30];
	cvt.rn.f32.u16 	%f28, %rs6;
	ld.global.f32 	%f29, [%rd18+16];
	fma.rn.f32 	%f30, %f29, %f28, %f27;
	add.s32 	%r69, %r48, 5;
	min.s32 	%r70, %r69, %r5;
	max.s32 	%r71, %r70, 0;
	mul.lo.s32 	%r72, %r71, 3;
	cvt.u64.u32 	%rd31, %r72;
	add.s64 	%rd32, %rd5, %rd31;
	add.s64 	%rd33, %rd2, %rd32;
	ld.global.u8 	%rs7, [%rd33];
	cvt.rn.f32.u16 	%f31, %rs7;
	ld.global.f32 	%f32, [%rd18+20];
	fma.rn.f32 	%f33, %f32, %f31, %f30;
	add.s32 	%r73, %r48, 6;
	min.s32 	%r74, %r73, %r5;
	max.s32 	%r75, %r74, 0;
	mul.lo.s32 	%r76, %r75, 3;
	cvt.u64.u32 	%rd34, %r76;
	add.s64 	%rd35, %rd5, %rd34;
	add.s64 	%rd36, %rd2, %rd35;
	ld.global.u8 	%rs8, [%rd36];
	cvt.rn.f32.u16 	%f34, %rs8;
	ld.global.f32 	%f35, [%rd18+24];
	fma.rn.f32 	%f36, %f35, %f34, %f33;
	add.s32 	%r77, %r48, 7;
	min.s32 	%r78, %r77, %r5;
	max.s32 	%r79, %r78, 0;
	mul.lo.s32 	%r80, %r79, 3;
	cvt.u64.u32 	%rd37, %r80;
	add.s64 	%rd38, %rd5, %rd37;
	add.s64 	%rd39, %rd2, %rd38;
	ld.global.u8 	%rs9, [%rd39];
	cvt.rn.f32.u16 	%f37, %rs9;
	ld.global.f32 	%f38, [%rd18+28];
	fma.rn.f32 	%f69, %f38, %f37, %f36;
	add.s32 	%r118, %r118, 8;
	setp.ne.s32 	%p6, %r118, %r9;
	mov.u32 	%r120, %r9;
	@%p6 bra 	$L__BB1_6;
$L__BB1_7:
	setp.eq.s32 	%p7, %r7, 0;
	@%p7 bra 	$L__BB1_15;
	add.s32 	%r81, %r7, -1;
	setp.lt.u32 	%p8, %r81, 3;
	@%p8 bra 	$L__BB1_10;
	add.s32 	%r82, %r3, %r120;
	min.s32 	%r83, %r82, %r5;
	max.s32 	%r84, %r83, 0;
	mul.lo.s32 	%r85, %r84, 3;
	cvt.u64.u32 	%rd40, %r85;
	add.s64 	%rd41, %rd5, %rd40;
	add.s64 	%rd42, %rd2, %rd41;
	ld.global.u8 	%rs10, [%rd42];
	cvt.rn.f32.u16 	%f40, %rs10;
	add.s32 	%r86, %r120, %r13;
	mul.wide.u32 	%rd43, %r86, 4;
	add.s64 	%rd44, %rd1, %rd43;
	ld.global.f32 	%f41, [%rd44];
	fma.rn.f32 	%f42, %f41, %f40, %f69;
	add.s32 	%r87, %r82, 1;
	min.s32 	%r88, %r87, %r5;
	max.s32 	%r89, %r88, 0;
	mul.lo.s32 	%r90, %r89, 3;
	cvt.u64.u32 	%rd45, %r90;
	add.s64 	%rd46, %rd5, %rd45;
	add.s64 	%rd47, %rd2, %rd46;
	ld.global.u8 	%rs11, [%rd47];
	cvt.rn.f32.u16 	%f43, %rs11;
	cvt.u64.u32 	%rd48, %r13;
	cvt.u64.u32 	%rd49, %r120;
	add.s64 	%rd50, %rd49, %rd48;
	shl.b64 	%rd51, %rd50, 2;
	add.s64 	%rd52, %rd1, %rd51;
	ld.global.f32 	%f44, [%rd52+4];
	fma.rn.f32 	%f45, %f44, %f43, %f42;
	add.s32 	%r91, %r82, 2;
	min.s32 	%r92, %r91, %r5;
	max.s32 	%r93, %r92, 0;
	mul.lo.s32 	%r94, %r93, 3;
	cvt.u64.u32 	%rd53, %r94;
	add.s64 	%rd54, %rd5, %rd53;
	add.s64 	%rd55, %rd2, %rd54;
	ld.global.u8 	%rs12, [%rd55];
	cvt.rn.f32.u16 	%f46, %rs12;
	ld.global.f32 	%f47, [%rd52+8];
	fma.rn.f32 	%f48, %f47, %f46, %f45;
	add.s32 	%r95, %r82, 3;
	min.s32 	%r96, %r95, %r5;
	max.s32 	%r97, %r96, 0;
	mul.lo.s32 	%r98, %r97, 3;
	cvt.u64.u32 	%rd56, %r98;
	add.s64 	%rd57, %rd5, %rd56;
	add.s64 	%rd58, %rd2, %rd57;
	ld.global.u8 	%rs13, [%rd58];
	cvt.rn.f32.u16 	%f49, %rs13;
	ld.global.f32 	%f50, [%rd52+12];
	fma.rn.f32 	%f69, %f50, %f49, %f48;
	add.s32 	%r120, %r120, 4;
$L__BB1_10:
	setp.eq.s32 	%p9, %r8, 0;
	@%p9 bra 	$L__BB1_15;
	setp.eq.s32 	%p10, %r8, 1;
	@%p10 bra 	$L__BB1_13;
	add.s32 	%r99, %r3, %r120;
	min.s32 	%r100, %r99, %r5;
	max.s32 	%r101, %r100, 0;
	mul.lo.s32 	%r102, %r101, 3;
	cvt.u64.u32 	%rd59, %r102;
	add.s64 	%rd60, %rd5, %rd59;
	add.s64 	%rd61, %rd2, %rd60;
	ld.global.u8 	%rs14, [%rd61];
	cvt.rn.f32.u16 	%f52, %rs14;
	add.s32 	%r103, %r120, %r13;
	mul.wide.u32 	%rd62, %r103, 4;
	add.s64 	%rd63, %rd1, %rd62;
	ld.global.f32 	%f53, [%rd63];
	fma.rn.f32 	%f54, %f53, %f52, %f69;
	add.s32 	%r104, %r99, 1;
	min.s32 	%r105, %r104, %r5;
	max.s32 	%r106, %r105, 0;
	mul.lo.s32 	%r107, %r106, 3;
	cvt.u64.u32 	%rd64, %r107;
	add.s64 	%rd65, %rd5, %rd64;
	add.s64 	%rd66, %rd2, %rd65;
	ld.global.u8 	%rs15, [%rd66];
	cvt.rn.f32.u16 	%f55, %rs15;
	cvt.u64.u32 	%rd67, %r13;
	cvt.u64.u32 	%rd68, %r120;
	add.s64 	%rd69, %rd68, %rd67;
	shl.b64 	%rd70, %rd69, 2;
	add.s64 	%rd71, %rd1, %rd70;
	ld.global.f32 	%f56, [%rd71+4];
	fma.rn.f32 	%f69, %f56, %f55, %f54;
	add.s32 	%r120, %r120, 2;
$L__BB1_13:
	and.b32  	%r108, %r27, 1;
	setp.eq.b32 	%p11, %r108, 1;
	not.pred 	%p12, %p11;
	@%p12 bra 	$L__BB1_15;
	add.s32 	%r109, %r3, %r120;
	min.s32 	%r110, %r109, %r5;
	max.s32 	%r111, %r110, 0;
	mul.lo.s32 	%r112, %r111, 3;
	cvt.u64.u32 	%rd72, %r112;
	add.s64 	%rd73, %rd5, %rd72;
	add.s64 	%rd74, %rd2, %rd73;
	ld.global.u8 	%rs16, [%rd74];
	cvt.rn.f32.u16 	%f57, %rs16;
	add.s32 	%r113, %r120, %r13;
	mul.wide.u32 	%rd75, %r113, 4;
	add.s64 	%rd76, %rd1, %rd75;
	ld.global.f32 	%f58, [%rd76];
	fma.rn.f32 	%f69, %f58, %f57, %f69;
$L__BB1_15:
	add.s32 	%r117, %r117, 1;
	setp.ne.s32 	%p13, %r117, %r27;
	@%p13 bra 	$L__BB1_4;
	ld.param.u64 	%rd81, [_Z29nppiFilterGauss_8u_C3R_kernelPKhiPhiiiPKfi_param_2];
	min.f32 	%f59, %f69, 0f437F0000;
	max.f32 	%f60, %f59, 0f00000000;
	cvt.rzi.u32.f32 	%r114, %f60;
	add.s32 	%r115, %r116, %r6;
	cvt.s64.s32 	%rd77, %r115;
	add.s64 	%rd78, %rd77, %rd4;
	cvta.to.global.u64 	%rd79, %rd81;
	add.s64 	%rd80, %rd79, %rd78;
	st.global.u8 	[%rd80], %r114;
	add.s32 	%r116, %r116, 1;
	setp.eq.s32 	%p14, %r116, 3;
	@%p14 bra 	$L__BB1_18;
	bra.uni 	$L__BB1_3;
$L__BB1_17:
	cvt.s64.s32 	%rd9, %r6;
	add.s64 	%rd10, %rd9, %rd4;
	add.s64 	%rd11, %rd3, %rd10;
	mov.b16 	%rs1, 0;
	st.global.u8 	[%rd11], %rs1;
	st.global.u8 	[%rd11+1], %rs1;
	st.global.u8 	[%rd11+2], %rs1;
$L__BB1_18:
	ret;

}
	// .globl	_Z30nppiFilterGauss_32f_C1R_kernelPKfiPfiiiS0_i
.visible .entry _Z30nppiFilterGauss_32f_C1R_kernelPKfiPfiiiS0_i(
	.param .u64 .ptr .align 1 _Z30nppiFilterGauss_32f_C1R_kernelPKfiPfiiiS0_i_param_0,
	.param .u32 _Z30nppiFilterGauss_32f_C1R_kernelPKfiPfiiiS0_i_param_1,
	.param .u64 .ptr .align 1 _Z30nppiFilterGauss_32f_C1R_kernelPKfiPfiiiS0_i_param_2,
	.param .u32 _Z30nppiFilterGauss_32f_C1R_kernelPKfiPfiiiS0_i_param_3,
	.param .u32 _Z30nppiFilterGauss_32f_C1R_kernelPKfiPfiiiS0_i_param_4,
	.param .u32 _Z30nppiFilterGauss_32f_C1R_kernelPKfiPfiiiS0_i_param_5,
	.param .u64 .ptr .align 1 _Z30nppiFilterGauss_32f_C1R_kernelPKfiPfiiiS0_i_param_6,
	.param .u32 _Z30nppiFilterGauss_32f_C1R_kernelPKfiPfiiiS0_i_param_7
)
{
	.reg .pred 	%p<13>;
	.reg .b32 	%r<98>;
	.reg .b32 	%f<71>;
	.reg .b64 	%rd<61>;

	ld.param.u64 	%rd5, [_Z30nppiFilterGauss_32f_C1R_kernelPKfiPfiiiS0_i_param_0];
	ld.param.u32 	%r22, [_Z30nppiFilterGauss_32f_C1R_kernelPKfiPfiiiS0_i_param_1];
	ld.param.u64 	%rd6, [_Z30nppiFilterGauss_32f_C1R_kernelPKfiPfiiiS0_i_param_2];
	ld.param.u32 	%r23, [_Z30nppiFilterGauss_32f_C1R_kernelPKfiPfiiiS0_i_param_3];
	ld.param.u32 	%r24, [_Z30nppiFilterGauss_32f_C1R_kernelPKfiPfiiiS0_i_param_4];
	ld.param.u32 	%r27, [_Z30nppiFilterGauss_32f_C1R_kernelPKfiPfiiiS0_i_param_5];
	ld.param.u64 	%rd7, [_Z30nppiFilterGauss_32f_C1R_kernelPKfiPfiiiS0_i_param_6];
	ld.param.u32 	%r26, [_Z30nppiFilterGauss_32f_C1R_kernelPKfiPfiiiS0_i_param_7];
	cvta.to.global.u64 	%rd1, %rd7;
	mov.u32 	%r28, %ctaid.x;
	mov.u32 	%r29, %ntid.x;
	mov.u32 	%r30, %tid.x;
	mad.lo.s32 	%r1, %r28, %r29, %r30;
	mov.u32 	%r31, %ctaid.y;
	mov.u32 	%r32, %ntid.y;
	mov.u32 	%r33, %tid.y;
	mad.lo.s32 	%r34, %r31, %r32, %r33;
	setp.ge.s32 	%p1, %r1, %r24;
	setp.ge.s32 	%p2, %r34, %r27;
	or.pred  	%p3, %p1, %p2;
	@%p3 bra 	$L__BB2_16;
	cvta.to.global.u64 	%rd8, %rd6;
	mul.lo.s32 	%r35, %r23, %r34;
	cvt.s64.s32 	%rd9, %r35;
	add.s64 	%rd2, %rd8, %rd9;
	setp.lt.s32 	%p4, %r26, 1;
	mov.f32 	%f69, 0f00000000;
	@%p4 bra 	$L__BB2_15;
	shr.u32 	%r37, %r26, 1;
	sub.s32 	%r3, %r1, %r37;
	sub.s32 	%r4, %r34, %r37;
	add.s32 	%r5, %r24, -1;
	add.s32 	%r6, %r27, -1;
	and.b32  	%r7, %r26, 7;
	add.s32 	%r8, %r7, -1;
	and.b32  	%r9, %r26, 3;
	and.b32  	%r10, %r26, 2147483640;
	and.b32  	%r11, %r26, 1;
	cvta.to.global.u64 	%rd3, %rd5;
	mov.f32 	%f69, 0f00000000;
	mov.b32 	%r93, 0;
$L__BB2_3:
	setp.lt.u32 	%p5, %r26, 8;
	add.s32 	%r39, %r4, %r93;
	min.s32 	%r40, %r39, %r6;
	max.s32 	%r41, %r40, 0;
	mul.lo.s32 	%r42, %r41, %r22;
	cvt.s64.s32 	%rd10, %r42;
	add.s64 	%rd4, %rd3, %rd10;
	mul.lo.s32 	%r13, %r93, %r26;
	mov.b32 	%r96, 0;
	@%p5 bra 	$L__BB2_6;
	mov.b32 	%r94, 0;
$L__BB2_5:
	.pragma "nounroll";
	add.s32 	%r44, %r3, %r94;
	min.s32 	%r45, %r44, %r5;
	max.s32 	%r46, %r45, 0;
	mul.wide.u32 	%rd11, %r46, 4;
	add.s64 	%rd12, %rd4, %rd11;
	ld.global.f32 	%f18, [%rd12];
	add.s32 	%r47, %r94, %r13;
	mul.wide.u32 	%rd13, %r47, 4;
	add.s64 	%rd14, %rd1, %rd13;
	ld.global.f32 	%f19, [%rd14];
	fma.rn.f32 	%f20, %f18, %f19, %f69;
	add.s32 	%r48, %r44, 1;
	min.s32 	%r49, %r48, %r5;
	max.s32 	%r50, %r49, 0;
	mul.wide.u32 	%rd15, %r50, 4;
	add.s64 	%rd16, %rd4, %rd15;
	ld.global.f32 	%f21, [%rd16];
	ld.global.f32 	%f22, [%rd14+4];
	fma.rn.f32 	%f23, %f21, %f22, %f20;
	add.s32 	%r51, %r44, 2;
	min.s32 	%r52, %r51, %r5;
	max.s32 	%r53, %r52, 0;
	mul.wide.u32 	%rd17, %r53, 4;
	add.s64 	%rd18, %rd4, %rd17;
	ld.global.f32 	%f24, [%rd18];
	ld.global.f32 	%f25, [%rd14+8];
	fma.rn.f32 	%f26, %f24, %f25, %f23;
	add.s32 	%r54, %r44, 3;
	min.s32 	%r55, %r54, %r5;
	max.s32 	%r56, %r55, 0;
	mul.wide.u32 	%rd19, %r56, 4;
	add.s64 	%rd20, %rd4, %rd19;
	ld.global.f32 	%f27, [%rd20];
	ld.global.f32 	%f28, [%rd14+12];
	fma.rn.f32 	%f29, %f27, %f28, %f26;
	add.s32 	%r57, %r44, 4;
	min.s32 	%r58, %r57, %r5;
	max.s32 	%r59, %r58, 0;
	mul.wide.u32 	%rd21, %r59, 4;
	add.s64 	%rd22, %rd4, %rd21;
	ld.global.f32 	%f30, [%rd22];
	ld.global.f32 	%f31, [%rd14+16];
	fma.rn.f32 	%f32, %f30, %f31, %f29;
	add.s32 	%r60, %r44, 5;
	min.s32 	%r61, %r60, %r5;
	max.s32 	%r62, %r61, 0;
	mul.wide.u32 	%rd23, %r62, 4;
	add.s64 	%rd24, %rd4, %rd23;
	ld.global.f32 	%f33, [%rd24];
	ld.global.f32 	%f34, [%rd14+20];
	fma.rn.f32 	%f35, %f33, %f34, %f32;
	add.s32 	%r63, %r44, 6;
	min.s32 	%r64, %r63, %r5;
	max.s32 	%r65, %r64, 0;
	mul.wide.u32 	%rd25, %r65, 4;
	add.s64 	%rd26, %rd4, %rd25;
	ld.global.f32 	%f36, [%rd26];
	ld.global.f32 	%f37, [%rd14+24];
	fma.rn.f32 	%f38, %f36, %f37, %f35;
	add.s32 	%r66, %r44, 7;
	min.s32 	%r67, %r66, %r5;
	max.s32 	%r68, %r67, 0;
	mul.wide.u32 	%rd27, %r68, 4;
	add.s64 	%rd28, %rd4, %rd27;
	ld.global.f32 	%f39, [%rd28];
	ld.global.f32 	%f40, [%rd14+28];
	fma.rn.f32 	%f69, %f39, %f40, %f38;
	add.s32 	%r94, %r94, 8;
	setp.ne.s32 	%p6, %r94, %r10;
	mov.u32 	%r96, %r10;
	@%p6 bra 	$L__BB2_5;
$L__BB2_6:
	setp.eq.s32 	%p7, %r7, 0;
	@%p7 bra 	$L__BB2_14;
	setp.lt.u32 	%p8, %r8, 3;
	@%p8 bra 	$L__BB2_9;
	add.s32 	%r69, %r3, %r96;
	min.s32 	%r70, %r69, %r5;
	max.s32 	%r71, %r70, 0;
	mul.wide.u32 	%rd29, %r71, 4;
	add.s64 	%rd30, %rd4, %rd29;
	ld.global.f32 	%f42, [%rd30];
	add.s32 	%r72, %r96, %r13;
	mul.wide.u32 	%rd31, %r72, 4;
	add.s64 	%rd32, %rd1, %rd31;
	ld.global.f32 	%f43, [%rd32];
	fma.rn.f32 	%f44, %f42, %f43, %f69;
	add.s32 	%r73, %r69, 1;
	min.s32 	%r74, %r73, %r5;
	max.s32 	%r75, %r74, 0;
	mul.wide.u32 	%rd33, %r75, 4;
	add.s64 	%rd34, %rd4, %rd33;
	ld.global.f32 	%f45, [%rd34];
	cvt.u64.u32 	%rd35, %r13;
	cvt.u64.u32 	%rd36, %r96;
	add.s64 	%rd37, %rd36, %rd35;
	shl.b64 	%rd38, %rd37, 2;
	add.s64 	%rd39, %rd1, %rd38;
	ld.global.f32 	%f46, [%rd39+4];
	fma.rn.f32 	%f47, %f45, %f46, %f44;
	add.s32 	%r76, %r69, 2;
	min.s32 	%r77, %r76, %r5;
	max.s32 	%r78, %r77, 0;
	mul.wide.u32 	%rd40, %r78, 4;
	add.s64 	%rd41, %rd4, %rd40;
	ld.global.f32 	%f48, [%rd41];
	ld.global.f32 	%f49, [%rd39+8];
	fma.rn.f32 	%f50, %f48, %f49, %f47;
	add.s32 	%r79, %r69, 3;
	min.s32 	%r80, %r79, %r5;
	max.s32 	%r81, %r80, 0;
	mul.wide.u32 	%rd42, %r81, 4;
	add.s64 	%rd43, %rd4, %rd42;
	ld.global.f32 	%f51, [%rd43];
	ld.global.f32 	%f52, [%rd39+12];
	fma.rn.f32 	%f69, %f51, %f52, %f50;
	add.s32 	%r96, %r96, 4;
$L__BB2_9:
	setp.eq.s32 	%p9, %r9, 0;
	@%p9 bra 	$L__BB2_14;
	setp.eq.s32 	%p10, %r9, 1;
	@%p10 bra 	$L__BB2_12;
	add.s32 	%r82, %r3, %r96;
	min.s32 	%r83, %r82, %r5;
	max.s32 	%r84, %r83, 0;
	mul.wide.u32 	%rd44, %r84, 4;
	add.s64 	%rd45, %rd4, %rd44;
	ld.global.f32 	%f54, [%rd45];
	add.s32 	%r85, %r96, %r13;
	mul.wide.u32 	%rd46, %r85, 4;
	add.s64 	%rd47, %rd1, %rd46;
	ld.global.f32 	%f55, [%rd47];
	fma.rn.f32 	%f56, %f54, %f55, %f69;
	add.s32 	%r86, %r82, 1;
	min.s32 	%r87, %r86, %r5;
	max.s32 	%r88, %r87, 0;
	mul.wide.u32 	%rd48, %r88, 4;
	add.s64 	%rd49, %rd4, %rd48;
	ld.global.f32 	%f57, [%rd49];
	cvt.u64.u32 	%rd50, %r13;
	cvt.u64.u32 	%rd51, %r96;
	add.s64 	%rd52, %rd51, %rd50;
	shl.b64 	%rd53, %rd52, 2;
	add.s64 	%rd54, %rd1, %rd53;
	ld.global.f32 	%f58, [%rd54+4];
	fma.rn.f32 	%f69, %f57, %f58, %f56;
	add.s32 	%r96, %r96, 2;
$L__BB2_12:
	setp.eq.s32 	%p11, %r11, 0;
	@%p11 bra 	$L__BB2_14;
	add.s32 	%r89, %r3, %r96;
	min.s32 	%r90, %r89, %r5;
	max.s32 	%r91, %r90, 0;
	mul.wide.u32 	%rd55, %r91, 4;
	add.s64 	%rd56, %rd4, %rd55;
	ld.global.f32 	%f59, [%rd56];
	add.s32 	%r92, %r96, %r13;
	mul.wide.u32 	%rd57, %r92, 4;
	add.s64 	%rd58, %rd1, %rd57;
	ld.global.f32 	%f60, [%rd58];
	fma.rn.f32 	%f69, %f59, %f60, %f69;
$L__BB2_14:
	add.s32 	%r93, %r93, 1;
	setp.ne.s32 	%p12, %r93, %r26;
	@%p12 bra 	$L__BB2_3;
$L__BB2_15:
	mul.wide.s32 	%rd59, %r1, 4;
	add.s64 	%rd60, %rd2, %rd59;
	st.global.f32 	[%rd60], %f69;
$L__BB2_16:
	ret;

}


// ===== COMPILED SASS (sm_100) =====

	.target	sm_100

	.elftype	@"ET_EXEC"


//--------------------- .note.nv.tkinfo           --------------------------
	.section	.note.nv.tkinfo,"",@"SHT_NOTE"
	.sectionflags	@"SHF_NOTE_NV_TKINFO"
	.tkinfo
        /*0018*/ 	.word	0x00000002
        /*0030*/ 	.string	""
        /*0030*/ 	.string	"ptxas"
        /*0030*/ 	.string	"Cuda compilation tools, release 13.0, V13.0.88"
        /*0030*/ 	.string	"Build cuda_13.0.r13.0/compiler.36424714_0"
        /*0030*/ 	.string	"-arch sm_100 -m 64 "



//--------------------- .note.nv.cuinfo           --------------------------
	.section	.note.nv.cuinfo,"",@"SHT_NOTE"
	.sectionflags	@"SHF_NOTE_NV_CUINFO"
        /*0018*/ 	.short	0x0002
        /*001a*/ 	.short	0x0064
        /*001c*/ 	.short	0x0082
	.zero		2


//--------------------- .nv.info                  --------------------------
	.section	.nv.info,"",@"SHT_CUDA_INFO"
	.align	4


	//----- nvinfo : EIATTR_REGCOUNT
	.align		4
        /*0000*/ 	.byte	0x04, 0x2f
        /*0002*/ 	.short	(.L_4 - .L_3)
	.align		4
.L_3:
        /*0004*/ 	.word	index@(_Z29nppiFilterGauss_8u_C1R_kernelPKhiPhiiiPKfi)
        /*0008*/ 	.word	0x00000020


	//----- nvinfo : EIATTR_FRAME_SIZE
	.align		4
.L_4:
        /*000c*/ 	.byte	0x04, 0x11
        /*000e*/ 	.short	(.L_6 - .L_5)
	.align		4
.L_5:
        /*0010*/ 	.word	index@(_Z29nppiFilterGauss_8u_C1R_kernelPKhiPhiiiPKfi)
        /*0014*/ 	.word	0x00000000


	//----- nvinfo : EIATTR_REGCOUNT
	.align		4
.L_6:
        /*0018*/ 	.byte	0x04, 0x2f
        /*001a*/ 	.short	(.L_8 - .L_7)
	.align		4
.L_7:
        /*001c*/ 	.word	index@(_Z29nppiFilterGauss_8u_C3R_kernelPKhiPhiiiPKfi)
        /*0020*/ 	.word	0x00000020


	//----- nvinfo : EIATTR_FRAME_SIZE
	.align		4
.L_8:
        /*0024*/ 	.byte	0x04, 0x11
        /*0026*/ 	.short	(.L_10 - .L_9)
	.align		4
.L_9:
        /*0028*/ 	.word	index@(_Z29nppiFilterGauss_8u_C3R_kernelPKhiPhiiiPKfi)
        /*002c*/ 	.word	0x00000000


	//----- nvinfo : EIATTR_REGCOUNT
	.align		4
.L_10:
        /*0030*/ 	.byte	0x04, 0x2f
        /*0032*/ 	.short	(.L_12 - .L_11)
	.align		4
.L_11:
        /*0034*/ 	.word	index@(_Z30nppiFilterGauss_32f_C1R_kernelPKfiPfiiiS0_i)
        /*0038*/ 	.word	0x00000020


	//----- nvinfo : EIATTR_FRAME_SIZE
	.align		4
.L_12:
        /*003c*/ 	.byte	0x04, 0x11
        /*003e*/ 	.short	(.L_14 - .L_13)
	.align		4
.L_13:
        /*0040*/ 	.word	index@(_Z30nppiFilterGauss_32f_C1R_kernelPKfiPfiiiS0_i)
        /*0044*/ 	.word	0x00000000


	//----- nvinfo : EIATTR_MIN_STACK_SIZE
	.align		4
.L_14:
        /*0048*/ 	.byte	0x04, 0x12
        /*004a*/ 	.short	(.L_16 - .L_15)
	.align		4
.L_15:
        /*004c*/ 	.word	index@(_Z30nppiFilterGauss_32f_C1R_kernelPKfiPfiiiS0_i)
        /*0050*/ 	.word	0x00000000


	//----- nvinfo : EIATTR_MIN_STACK_SIZE
	.align		4
.L_16:
        /*0054*/ 	.byte	0x04, 0x12
        /*0056*/ 	.short	(.L_18 - .L_17)
	.align		4
.L_17:
        /*0058*/ 	.word	index@(_Z29nppiFilterGauss_8u_C3R_kernelPKhiPhiiiPKfi)
        /*005c*/ 	.word	0x00000000


	//----- nvinfo : EIATTR_MIN_STACK_SIZE
	.align		4
.L_18:
        /*0060*/ 	.byte	0x04, 0x12
        /*0062*/ 	.short	(.L_20 - .L_19)
	.align		4
.L_19:
        /*0064*/ 	.word	index@(_Z29nppiFilterGauss_8u_C1R_kernelPKhiPhiiiPKfi)
        /*0068*/ 	.word	0x00000000
.L_20:


//--------------------- .nv.compat                --------------------------
	.section	.nv.compat,"",@"SHT_CUDA_COMPAT_INFO"
	.align	4
        /*0000*/ 	.byte	0x02, 0x09, 0x00, 0x00, 0x02, 0x02, 0x01, 0x00, 0x02, 0x05, 0x05, 0x00, 0x03, 0x07, 0x01, 0x01
        /*0010*/ 	.byte	0x02, 0x03, 0x00, 0x00, 0x02, 0x06, 0x01, 0x00, 0x04, 0x0b, 0x08, 0x00, 0x09, 0x00, 0x00, 0x00
        /*0020*/ 	.byte	0x00, 0x00, 0x00, 0x00


//--------------------- .nv.info._Z30nppiFilterGauss_32f_C1R_kernelPKfiPfiiiS0_i --------------------------
	.section	.nv.info._Z30nppiFilterGauss_32f_C1R_kernelPKfiPfiiiS0_i,"",@"SHT_CUDA_INFO"
	.sectionflags	@""
	.align	4


	//----- nvinfo : EIATTR_CUDA_API_VERSION
	.align		4
        /*0000*/ 	.byte	0x04, 0x37
        /*0002*/ 	.short	(.L_22 - .L_21)
.L_21:
        /*0004*/ 	.word	0x00000082


	//----- nvinfo : EIATTR_KPARAM_INFO
	.align		4
.L_22:
        /*0008*/ 	.byte	0x04, 0x17
        /*000a*/ 	.short	(.L_24 - .L_23)
.L_23:
        /*000c*/ 	.word	0x00000000
        /*0010*/ 	.short	0x0007
        /*0012*/ 	.short	0x0030
        /*0014*/ 	.byte	0x00, 0xf0, 0x11, 0x00


	//----- nvinfo : EIATTR_KPARAM_INFO
	.align		4
.L_24:
        /*0018*/ 	.byte	0x04, 0x17
        /*001a*/ 	.short	(.L_26 - .L_25)
.L_25:
        /*001c*/ 	.word	0x00000000
        /*0020*/ 	.short	0x0006
        /*0022*/ 	.short	0x0028
        /*0024*/ 	.byte	0x00, 0xf5, 0x21, 0x00


	//----- nvinfo : EIATTR_KPARAM_INFO
	.align		4
.L_26:
        /*0028*/ 	.byte	0x04, 0x17
        /*002a*/ 	.short	(.L_28 - .L_27)
.L_27:
        /*002c*/ 	.word	0x00000000
        /*0030*/ 	.short	0x0005
        /*0032*/ 	.short	0x0020
        /*0034*/ 	.byte	0x00, 0xf0, 0x11, 0x00


	//----- nvinfo : EIATTR_KPARAM_INFO
	.align		4
.L_28:
        /*0038*/ 	.byte	0x04, 0x17
        /*003a*/ 	.short	(.L_30 - .L_29)
.L_29:
        /*003c*/ 	.word	0x00000000
        /*0040*/ 	.short	0x0004
        /*0042*/ 	.short	0x001c
        /*0044*/ 	.byte	0x00, 0xf0, 0x11, 0x00


	//----- nvinfo : EIATTR_KPARAM_INFO
	.align		4
.L_30:
        /*0048*/ 	.byte	0x04, 0x17
        /*004a*/ 	.short	(.L_32 - .L_31)
.L_31:
        /*004c*/ 	.word	0x00000000
        /*0050*/ 	.short	0x0003
        /*0052*/ 	.short	0x0018
        /*0054*/ 	.byte	0x00, 0xf0, 0x11, 0x00


	//----- nvinfo : EIATTR_KPARAM_INFO
	.align		4
.L_32:
        /*0058*/ 	.byte	0x04, 0x17
        /*005a*/ 	.short	(.L_34 - .L_33)
.L_33:
        /*005c*/ 	.word	0x00000000
        /*0060*/ 	.short	0x0002
        /*0062*/ 	.short	0x0010
        /*0064*/ 	.byte	0x00, 0xf5, 0x21, 0x00


	//----- nvinfo : EIATTR_KPARAM_INFO
	.align		4
.L_34:
        /*0068*/ 	.byte	0x04, 0x17
        /*006a*/ 	.short	(.L_36 - .L_35)
.L_35:
        /*006c*/ 	.word	0x00000000
        /*0070*/ 	.short	0x0001
        /*0072*/ 	.short	0x0008
        /*0074*/ 	.byte	0x00, 0xf0, 0x11, 0x00


	//----- nvinfo : EIATTR_KPARAM_INFO
	.align		4
.L_36:
        /*0078*/ 	.byte	0x04, 0x17
        /*007a*/ 	.short	(.L_38 - .L_37)
.L_37:
        /*007c*/ 	.word	0x00000000
        /*0080*/ 	.short	0x0000
        /*0082*/ 	.short	0x0000
        /*0084*/ 	.byte	0x00, 0xf5, 0x21, 0x00


	//----- nvinfo : EIATTR_SPARSE_MMA_MASK
	.align		4
.L_38:
        /*0088*/ 	.byte	0x03, 0x50
        /*008a*/ 	.short	0x0000


	//----- nvinfo : EIATTR_MAXREG_COUNT
	.align		4
        /*008c*/ 	.byte	0x03, 0x1b
        /*008e*/ 	.short	0x00ff


	//----- nvinfo : EIATTR_MERCURY_ISA_VERSION
	.align		4
        /*0090*/ 	.byte	0x03, 0x5f
        /*0092*/ 	.short	0x0101


	//----- nvinfo : EIATTR_VRC_CTA_INIT_COUNT
	.align		4
        /*0094*/ 	.byte	0x02, 0x4a
	.zero		1
	.zero		1


	//----- nvinfo : EIATTR_EXIT_INSTR_OFFSETS
	.align		4
        /*0098*/ 	.byte	0x04, 0x1c
        /*009a*/ 	.short	(.L_40 - .L_39)


	//   ....[0]....
.L_39:
        /*009c*/ 	.word	0x000000d0


	//   ....[1]....
        /*00a0*/ 	.word	0x00000a80


	//----- nvinfo : EIATTR_CBANK_PARAM_SIZE
	.align		4
.L_40:
        /*00a4*/ 	.byte	0x03, 0x19
        /*00a6*/ 	.short	0x0034


	//----- nvinfo : EIATTR_PARAM_CBANK
	.align		4
        /*00a8*/ 	.byte	0x04, 0x0a
        /*00aa*/ 	.short	(.L_42 - .L_41)
	.align		4
.L_41:
        /*00ac*/ 	.word	index@(.nv.constant0._Z30nppiFilterGauss_32f_C1R_kernelPKfiPfiiiS0_i)
        /*00b0*/ 	.short	0x0380
        /*00b2*/ 	.short	0x0034


	//----- nvinfo : EIATTR_SW_WAR
	.align		4
.L_42:
        /*00b4*/ 	.byte	0x04, 0x36
        /*00b6*/ 	.short	(.L_44 - .L_43)
.L_43:
        /*00b8*/ 	.word	0x00000008
.L_44:


//--------------------- .nv.info._Z29nppiFilterGauss_8u_C3R_kernelPKhiPhiiiPKfi --------------------------
	.section	.nv.info._Z29nppiFilterGauss_8u_C3R_kernelPKhiPhiiiPKfi,"",@"SHT_CUDA_INFO"
	.sectionflags	@""
	.align	4


	//----- nvinfo : EIATTR_CUDA_API_VERSION
	.align		4
        /*0000*/ 	.byte	0x04, 0x37
        /*0002*/ 	.short	(.L_46 - .L_45)
.L_45:
        /*0004*/ 	.word	0x00000082


	//----- nvinfo : EIATTR_KPARAM_INFO
	.align		4
.L_46:
        /*0008*/ 	.byte	0x04, 0x17
        /*000a*/ 	.short	(.L_48 - .L_47)
.L_47:
        /*000c*/ 	.word	0x00000000
        /*0010*/ 	.short	0x0007
        /*0012*/ 	.short	0x0030
        /*0014*/ 	.byte	0x00, 0xf0, 0x11, 0x00


	//----- nvinfo : EIATTR_KPARAM_INFO
	.align		4
.L_48:
        /*0018*/ 	.byte	0x04, 0x17
        /*001a*/ 	.short	(.L_50 - .L_49)
.L_49:
        /*001c*/ 	.word	0x00000000
        /*0020*/ 	.short	0x0006
        /*0022*/ 	.short	0x0028
        /*0024*/ 	.byte	0x00, 0xf5, 0x21, 0x00


	//----- nvinfo : EIATTR_KPARAM_INFO
	.align		4
.L_50:
        /*0028*/ 	.byte	0x04, 0x17
        /*002a*/ 	.short	(.L_52 - .L_51)
.L_51:
        /*002c*/ 	.word	0x00000000
        /*0030*/ 	.short	0x0005
        /*0032*/ 	.short	0x0020
        /*0034*/ 	.byte	0x00, 0xf0, 0x11, 0x00


	//----- nvinfo : EIATTR_KPARAM_INFO
	.align		4
.L_52:
        /*0038*/ 	.byte	0x04, 0x17
        /*003a*/ 	.short	(.L_54 - .L_53)
.L_53:
        /*003c*/ 	.word	0x00000000
        /*0040*/ 	.short	0x0004
        /*0042*/ 	.short	0x001c
        /*0044*/ 	.byte	0x00, 0xf0, 0x11, 0x00


	//----- nvinfo : EIATTR_KPARAM_INFO
	.align		4
.L_54:
        /*0048*/ 	.byte	0x04, 0x17
        /*004a*/ 	.short	(.L_56 - .L_55)
.L_55:
        /*004c*/ 	.word	0x00000000
        /*0050*/ 	.short	0x0003
        /*0052*/ 	.short	0x0018
        /*0054*/ 	.byte	0x00, 0xf0, 0x11, 0x00


	//----- nvinfo : EIATTR_KPARAM_INFO
	.align		4
.L_56:
        /*0058*/ 	.byte	0x04, 0x17
        /*005a*/ 	.short	(.L_58 - .L_57)
.L_57:
        /*005c*/ 	.word	0x00000000
        /*0060*/ 	.short	0x0002
        /*0062*/ 	.short	0x0010
        /*0064*/ 	.byte	0x00, 0xf5, 0x21, 0x00


	//----- nvinfo : EIATTR_KPARAM_INFO
	.align		4
.L_58:
        /*0068*/ 	.byte	0x04, 0x17
        /*006a*/ 	.short	(.L_60 - .L_59)
.L_59:
        /*006c*/ 	.word	0x00000000
        /*0070*/ 	.short	0x0001
        /*0072*/ 	.short	0x0008
        /*0074*/ 	.byte	0x00, 0xf0, 0x11, 0x00


	//----- nvinfo : EIATTR_KPARAM_INFO
	.align		4
.L_60:
        /*0078*/ 	.byte	0x04, 0x17
        /*007a*/ 	.short	(.L_62 - .L_61)
.L_61:
        /*007c*/ 	.word	0x00000000
        /*0080*/ 	.short	0x0000
        /*0082*/ 	.short	0x0000
        /*0084*/ 	.byte	0x00, 0xf5, 0x21, 0x00


	//----- nvinfo : EIATTR_SPARSE_MMA_MASK
	.align		4
.L_62:
        /*0088*/ 	.byte	0x03, 0x50
        /*008a*/ 	.short	0x0000


	//----- nvinfo : EIATTR_MAXREG_COUNT
	.align		4
        /*008c*/ 	.byte	0x03, 0x1b
        /*008e*/ 	.short	0x00ff


	//----- nvinfo : EIATTR_MERCURY_ISA_VERSION
	.align		4
        /*0090*/ 	.byte	0x03, 0x5f
        /*0092*/ 	.short	0x0101


	//----- nvinfo : EIATTR_VRC_CTA_INIT_COUNT
	.align		4
        /*0094*/ 	.byte	0x02, 0x4a
	.zero		1
	.zero		1


	//----- nvinfo : EIATTR_EXIT_INSTR_OFFSETS
	.align		4
        /*0098*/ 	.byte	0x04, 0x1c
        /*009a*/ 	.short	(.L_64 - .L_63)


	//   ....[0]....
.L_63:
        /*009c*/ 	.word	0x000000d0


	//   ....[1]....
        /*00a0*/ 	.word	0x00000e20


	//   ....[2]....
        /*00a4*/ 	.word	0x00000eb0


	//----- nvinfo : EIATTR_CBANK_PARAM_SIZE
	.align		4
.L_64:
        /*00a8*/ 	.byte	0x03, 0x19
        /*00aa*/ 	.short	0x0034


	//----- nvinfo : EIATTR_PARAM_CBANK
	.align		4
        /*00ac*/ 	.byte	0x04, 0x0a
        /*00ae*/ 	.short	(.L_66 - .L_65)
	.align		4
.L_65:
        /*00b0*/ 	.word	index@(.nv.constant0._Z29nppiFilterGauss_8u_C3R_kernelPKhiPhiiiPKfi)
        /*00b4*/ 	.short	0x0380
        /*00b6*/ 	.short	0x0034


	//----- nvinfo : EIATTR_SW_WAR
	.align		4
.L_66:
        /*00b8*/ 	.byte	0x04, 0x36
        /*00ba*/ 	.short	(.L_68 - .L_67)
.L_67:
        /*00bc*/ 	.word	0x00000008
.L_68:


//--------------------- .nv.info._Z29nppiFilterGauss_8u_C1R_kernelPKhiPhiiiPKfi --------------------------
	.section	.nv.info._Z29nppiFilterGauss_8u_C1R_kernelPKhiPhiiiPKfi,"",@"SHT_CUDA_INFO"
	.sectionflags	@""
	.align	4


	//----- nvinfo : EIATTR_CUDA_API_VERSION
	.align		4
        /*0000*/ 	.byte	0x04, 0x37
        /*0002*/ 	.short	(.L_70 - .L_69)
.L_69:
        /*0004*/ 	.word	0x00000082


	//----- nvinfo : EIATTR_KPARAM_INFO
	.align		4
.L_70:
        /*0008*/ 	.byte	0x04, 0x17
        /*000a*/ 	.short	(.L_72 - .L_71)
.L_71:
        /*000c*/ 	.word	0x00000000
        /*0010*/ 	.short	0x0007
        /*0012*/ 	.short	0x0030
        /*0014*/ 	.byte	0x00, 0xf0, 0x11, 0x00


	//----- nvinfo : EIATTR_KPARAM_INFO
	.align		4
.L_72:
        /*0018*/ 	.byte	0x04, 0x17
        /*001a*/ 	.short	(.L_74 - .L_73)
.L_73:
        /*001c*/ 	.word	0x00000000
        /*0020*/ 	.short	0x0006
        /*0022*/ 	.short	0x0028
        /*0024*/ 	.byte	0x00, 0xf5, 0x21, 0x00


	//----- nvinfo : EIATTR_KPARAM_INFO
	.align		4
.L_74:
        /*0028*/ 	.byte	0x04, 0x17
        /*002a*/ 	.short	(.L_76 - .L_75)
.L_75:
        /*002c*/ 	.word	0x00000000
        /*0030*/ 	.short	0x0005
        /*0032*/ 	.short	0x0020
        /*0034*/ 	.byte	0x00, 0xf0, 0x11, 0x00


	//----- nvinfo : EIATTR_KPARAM_INFO
	.align		4
.L_76:
        /*0038*/ 	.byte	0x04, 0x17
        /*003a*/ 	.short	(.L_78 - .L_77)
.L_77:
        /*003c*/ 	.word	0x00000000
        /*0040*/ 	.short	0x0004
        /*0042*/ 	.short	0x001c
        /*0044*/ 	.byte	0x00, 0xf0, 0x11, 0x00


	//----- nvinfo : EIATTR_KPARAM_INFO
	.align		4
.L_78:
        /*0048*/ 	.byte	0x04, 0x17
        /*004a*/ 	.short	(.L_80 - .L_79)
.L_79:
        /*004c*/ 	.word	0x00000000
        /*0050*/ 	.short	0x0003
        /*0052*/ 	.short	0x0018
        /*0054*/ 	.byte	0x00, 0xf0, 0x11, 0x00


	//----- nvinfo : EIATTR_KPARAM_INFO
	.align		4
.L_80:
        /*0058*/ 	.byte	0x04, 0x17
        /*005a*/ 	.short	(.L_82 - .L_81)
.L_81:
        /*005c*/ 	.word	0x00000000
        /*0060*/ 	.short	0x0002
        /*0062*/ 	.short	0x0010
        /*0064*/ 	.byte	0x00, 0xf5, 0x21, 0x00


	//----- nvinfo : EIATTR_KPARAM_INFO
	.align		4
.L_82:
        /*0068*/ 	.byte	0x04, 0x17
        /*006a*/ 	.short	(.L_84 - .L_83)
.L_83:
        /*006c*/ 	.word	0x00000000
        /*0070*/ 	.short	0x0001
        /*0072*/ 	.short	0x0008
        /*0074*/ 	.byte	0x00, 0xf0, 0x11, 0x00


	//----- nvinfo : EIATTR_KPARAM_INFO
	.align		4
.L_84:
        /*0078*/ 	.byte	0x04, 0x17
        /*007a*/ 	.short	(.L_86 - .L_85)
.L_85:
        /*007c*/ 	.word	0x00000000
        /*0080*/ 	.short	0x0000
        /*0082*/ 	.short	0x0000
        /*0084*/ 	.byte	0x00, 0xf5, 0x21, 0x00


	//----- nvinfo : EIATTR_SPARSE_MMA_MASK
	.align		4
.L_86:
        /*0088*/ 	.byte	0x03, 0x50
        /*008a*/ 	.short	0x0000


	//----- nvinfo : EIATTR_MAXREG_COUNT
	.align		4
        /*008c*/ 	.byte	0x03, 0x1b
        /*008e*/ 	.short	0x00ff


	//----- nvinfo : EIATTR_MERCURY_ISA_VERSION
	.align		4
        /*0090*/ 	.byte	0x03, 0x5f
        /*0092*/ 	.short	0x0101


	//----- nvinfo : EIATTR_VRC_CTA_INIT_COUNT
	.align		4
        /*0094*/ 	.byte	0x02, 0x4a
	.zero		1
	.zero		1


	//----- nvinfo : EIATTR_EXIT_INSTR_OFFSETS
	.align		4
        /*0098*/ 	.byte	0x04, 0x1c
        /*009a*/ 	.short	(.L_88 - .L_87)


	//   ....[0]....
.L_87:
        /*009c*/ 	.word	0x000000d0


	//   ....[1]....
        /*00a0*/ 	.word	0x00000cc0


	//----- nvinfo : EIATTR_CBANK_PARAM_SIZE
	.align		4
.L_88:
        /*00a4*/ 	.byte	0x03, 0x19
        /*00a6*/ 	.short	0x0034


	//----- nvinfo : EIATTR_PARAM_CBANK
	.align		4
        /*00a8*/ 	.byte	0x04, 0x0a
        /*00aa*/ 	.short	(.L_90 - .L_89)
	.align		4
.L_89:
        /*00ac*/ 	.word	index@(.nv.constant0._Z29nppiFilterGauss_8u_C1R_kernelPKhiPhiiiPKfi)
        /*00b0*/ 	.short	0x0380
        /*00b2*/ 	.short	0x0034


	//----- nvinfo : EIATTR_SW_WAR
	.align		4
.L_90:
        /*00b4*/ 	.byte	0x04, 0x36
        /*00b6*/ 	.short	(.L_92 - .L_91)
.L_91:
        /*00b8*/ 	.word	0x00000008
.L_92:


//--------------------- .nv.callgraph             --------------------------
	.section	.nv.callgraph,"",@"SHT_CUDA_CALLGRAPH"
	.align	4
	.sectionentsize	8
	.align		4
        /*0000*/ 	.word	0x00000000
	.align		4
        /*0004*/ 	.word	0xffffffff
	.align		4
        /*0008*/ 	.word	0x00000000
	.align		4
        /*000c*/ 	.word	0xfffffffe
	.align		4
        /*0010*/ 	.word	0x00000000
	.align		4
        /*0014*/ 	.word	0xfffffffd
	.align		4
        /*0018*/ 	.word	0x00000000
	.align		4
        /*001c*/ 	.word	0xfffffffc


//--------------------- .nv.constant3             --------------------------
	.section	.nv.constant3,"a",@progbits
	.align	4
.nv.constant3:
	.type		c_gaussKernel3x3,@object
	.size		c_gaussKernel3x3,(c_gaussKernel5x5 - c_gaussKernel3x3)
c_gaussKernel3x3:
	.zero		36
	.type		c_gaussKernel5x5,@object
	.size		c_gaussKernel5x5,(c_gaussKernel7x7 - c_gaussKernel5x5)
c_gaussKernel5x5:
	.zero		100
	.type		c_gaussKernel7x7,@object
	.size		c_gaussKernel7x7,(.L_2 - c_gaussKernel7x7)
c_gaussKernel7x7:
	.zero		196
.L_2:


//--------------------- .text._Z30nppiFilterGauss_32f_C1R_kernelPKfiPfiiiS0_i --------------------------
	.section	.text._Z30nppiFilterGauss_32f_C1R_kernelPKfiPfiiiS0_i,"ax",@progbits
	.align	128
        .global         _Z30nppiFilterGauss_32f_C1R_kernelPKfiPfiiiS0_i
        .type           _Z30nppiFilterGauss_32f_C1R_kernelPKfiPfiiiS0_i,@function
        .size           _Z30nppiFilterGauss_32f_C1R_kernelPKfiPfiiiS0_i,(.L_x_25 - _Z30nppiFilterGauss_32f_C1R_kernelPKfiPfiiiS0_i)
        .other          _Z30nppiFilterGauss_32f_C1R_kernelPKfiPfiiiS0_i,@"STO_CUDA_ENTRY STV_DEFAULT"
_Z30nppiFilterGauss_32f_C1R_kernelPKfiPfiiiS0_i:
.text._Z30nppiFilterGauss_32f_C1R_kernelPKfiPfiiiS0_i:
[----:B------:R-:W-:Y:S01]  /*0000*/  LDC R1, c[0x0][0x37c] ;  /* 0x0000df00ff017b82 */ /* 0x000fe20000000800 */
[----:B------:R-:W0:Y:S07]  /*0010*/  S2R R2, SR_TID.Y ;  /* 0x0000000000027919 */ /* 0x000e2e0000002200 */
[----:B------:R-:W1:Y:S01]  /*0020*/  LDC R17, c[0x0][0x360] ;  /* 0x0000d800ff117b82 */ /* 0x000e620000000800 */
[----:B------:R-:W2:Y:S01]  /*0030*/  LDCU UR12, c[0x0][0x3a0] ;  /* 0x00007400ff0c77ac */ /* 0x000ea20008000800 */
[----:B------:R-:W1:Y:S06]  /*0040*/  S2R R0, SR_TID.X ;  /* 0x0000000000007919 */ /* 0x000e6c0000002100 */
[----:B------:R-:W0:Y:S08]  /*0050*/  S2UR UR5, SR_CTAID.Y ;  /* 0x00000000000579c3 */ /* 0x000e300000002600 */
[----:B------:R-:W0:Y:S08]  /*0060*/  LDC R19, c[0x0][0x364] ;  /* 0x0000d900ff137b82 */ /* 0x000e300000000800 */
[----:B------:R-:W1:Y:S08]  /*0070*/  S2UR UR4, SR_CTAID.X ;  /* 0x00000000000479c3 */ /* 0x000e700000002500 */
[----:B------:R-:W3:Y:S01]  /*0080*/  LDC R4, c[0x0][0x39c] ;  /* 0x0000e700ff047b82 */ /* 0x000ee20000000800 */
[----:B0-----:R-:W-:-:S05]  /*0090*/  IMAD R19, R19, UR5, R2 ;  /* 0x0000000513137c24 */ /* 0x001fca000f8e0202 */
[----:B--2---:R-:W-:Y:S01]  /*00a0*/  ISETP.GE.AND P0, PT, R19, UR12, PT ;  /* 0x0000000c13007c0c */ /* 0x004fe2000bf06270 */
[----:B-1----:R-:W-:-:S05]  /*00b0*/  IMAD R17, R17, UR4, R0 ;  /* 0x0000000411117c24 */ /* 0x002fca000f8e0200 */
[----:B---3--:R-:W-:-:S13]  /*00c0*/  ISETP.GE.OR P0, PT, R17, R4, P0 ;  /* 0x000000041100720c */ /* 0x008fda0000706670 */
[----:B------:R-:W-:Y:S05]  /*00d0*/  @P0 EXIT ;  /* 0x000000000000094d */ /* 0x000fea0003800000 */
[----:B------:R-:W0:Y:S01]  /*00e0*/  LDCU UR5, c[0x0][0x3b0] ;  /* 0x00007600ff0577ac */ /* 0x000e220008000800 */
[----:B------:R-:W-:Y:S01]  /*00f0*/  HFMA2 R20, -RZ, RZ, 0, 0 ;  /* 0x00000000ff147431 */ /* 0x000fe200000001ff */
[----:B------:R-:W1:Y:S01]  /*0100*/  LDCU UR4, c[0x0][0x398] ;  /* 0x00007300ff0477ac */ /* 0x000e620008000800 */
[----:B------:R-:W2:Y:S01]  /*0110*/  LDCU.64 UR6, c[0x0][0x390] ;  /* 0x00007200ff0677ac */ /* 0x000ea20008000a00 */
[----:B------:R-:W3:Y:S01]  /*0120*/  LDCU.64 UR10, c[0x0][0x358] ;  /* 0x00006b00ff0a77ac */ /* 0x000ee20008000a00 */
[----:B0-----:R-:W-:Y:S01]  /*0130*/  UISETP.GE.AND UP0, UPT, UR5, 0x1, UPT ;  /* 0x000000010500788c */ /* 0x001fe2000bf06270 */
[----:B-1----:R-:W-:-:S05]  /*0140*/  IMAD R0, R19, UR4, RZ ;  /* 0x0000000413007c24 */ /* 0x002fca000f8e02ff */
[----:B--2---:R-:W-:-:S04]  /*0150*/  IADD3 R2, P0, PT, R0, UR6, RZ ;  /* 0x0000000600027c10 */ /* 0x004fc8000ff1e0ff */
[----:B------:R-:W-:Y:S01]  /*0160*/  LEA.HI.X.SX32 R3, R0, UR7, 0x1, P0 ;  /* 0x0000000700037c11 */ /* 0x000fe200080f0eff */
[----:B---3--:R-:W-:Y:S08]  /*0170*/  BRA.U !UP0, `(.L_x_0) ;  /* 0x0000000908387547 */ /* 0x008ff0000b800000 */
[----:B------:R-:W-:Y:S01]  /*0180*/  USHF.R.U32.HI UR4, URZ, 0x1, UR5 ;  /* 0x00000001ff047899 */ /* 0x000fe20008011605 */
[----:B------:R-:W-:Y:S01]  /*0190*/  IADD3 R0, PT, PT, R4, -0x1, RZ ;  /* 0xffffffff04007810 */ /* 0x000fe20007ffe0ff */
[----:B------:R-:W-:Y:S01]  /*01a0*/  ULOP3.LUT UR7, UR5, 0x7, URZ, 0xc0, !UPT ;  /* 0x0000000705077892 */ /* 0x000fe2000f8ec0ff */
[----:B------:R-:W-:Y:S01]  /*01b0*/  MOV R20, RZ ;  /* 0x000000ff00147202 */ /* 0x000fe20000000f00 */
[----:B------:R-:W-:Y:S01]  /*01c0*/  ULOP3.LUT UR9, UR5, 0x3, URZ, 0xc0, !UPT ;  /* 0x0000000305097892 */ /* 0x000fe2000f8ec0ff */
[----:B------:R-:W-:Y:S01]  /*01d0*/  MOV R16, RZ ;  /* 0x000000ff00107202 */ /* 0x000fe20000000f00 */
[----:B------:R-:W-:Y:S01]  /*01e0*/  UIADD3 UR8, UPT, UPT, UR7, -0x1, URZ ;  /* 0xffffffff07087890 */ /* 0x000fe2000fffe0ff */
[----:B------:R-:W-:Y:S01]  /*01f0*/  IADD3 R19, PT, PT, R19, -UR4, RZ ;  /* 0x8000000413137c10 */ /* 0x000fe2000fffe0ff */
[----:B------:R-:W-:Y:S01]  /*0200*/  UIADD3 UR6, UPT, UPT, UR12, -0x1, URZ ;  /* 0xffffffff0c067890 */ /* 0x000fe2000fffe0ff */
[----:B------:R-:W-:Y:S01]  /*0210*/  IADD3 R21, PT, PT, R17, -UR4, RZ ;  /* 0x8000000411157c10 */ /* 0x000fe2000fffe0ff */
[----:B------:R-:W-:-:S02]  /*0220*/  ULOP3.LUT UR5, UR5, 0x7ffffff8, URZ, 0xc0, !UPT ;  /* 0x7ffffff805057892 */ /* 0x000fc4000f8ec0ff */
[----:B------:R-:W-:-:S11]  /*0230*/  UISETP.GE.U32.AND UP0, UPT, UR8, 0x3, UPT ;  /* 0x000000030800788c */ /* 0x000fd6000bf06070 */
.L_x_6:
[----:B------:R-:W0:Y:S01]  /*0240*/  LDCU UR8, c[0x0][0x3b0] ;  /* 0x00007600ff0877ac */ /* 0x000e220008000800 */
[----:B------:R-:W-:Y:S01]  /*0250*/  VIADDMNMX.RELU R4, R19, R16, UR6, PT ;  /* 0x0000000613047e46 */ /* 0x000fe2000b801110 */
[----:B------:R-:W1:Y:S01]  /*0260*/  LDCU UR4, c[0x0][0x388] ;  /* 0x00007100ff0477ac */ /* 0x000e620008000800 */
[----:B------:R-:W2:Y:S01]  /*0270*/  LDCU.64 UR14, c[0x0][0x380] ;  /* 0x00007000ff0e77ac */ /* 0x000ea20008000a00 */
[----:B0-----:R-:W-:Y:S02]  /*0280*/  UISETP.GE.U32.AND UP1, UPT, UR8, 0x8, UPT ;  /* 0x000000080800788c */ /* 0x001fe4000bf26070 */
[C---:B------:R-:W-:Y:S01]  /*0290*/  IMAD R18, R16.reuse, UR8, RZ ;  /* 0x0000000810127c24 */ /* 0x040fe2000f8e02ff */
[----:B------:R-:W-:Y:S01]  /*02a0*/  IADD3 R16, PT, PT, R16, 0x1, RZ ;  /* 0x0000000110107810 */ /* 0x000fe20007ffe0ff */
[----:B-1----:R-:W-:Y:S01]  /*02b0*/  IMAD R5, R4, UR4, RZ ;  /* 0x0000000404057c24 */ /* 0x002fe2000f8e02ff */
[----:B------:R-:W-:Y:S02]  /*02c0*/  UMOV UR4, URZ ;  /* 0x000000ff00047c82 */ /* 0x000fe40008000000 */
[----:B------:R-:W-:-:S02]  /*02d0*/  ISETP.NE.AND P0, PT, R16, UR8, PT ;  /* 0x0000000810007c0c */ /* 0x000fc4000bf05270 */
[----:B--2---:R-:W-:-:S04]  /*02e0*/  IADD3 R4, P1, PT, R5, UR14, RZ ;  /* 0x0000000e05047c10 */ /* 0x004fc8000ff3e0ff */
[----:B------:R-:W-:Y:S01]  /*02f0*/  LEA.HI.X.SX32 R5, R5, UR15, 0x1, P1 ;  /* 0x0000000f05057c11 */ /* 0x000fe200088f0eff */
[----:B------:R-:W-:Y:S08]  /*0300*/  BRA.U !UP1, `(.L_x_1) ;  /* 0x0000000109c47547 */ /* 0x000ff0000b800000 */
[----:B------:R-:W-:-:S05]  /*0310*/  UMOV UR4, URZ ;  /* 0x000000ff00047c82 */ /* 0x000fca0008000000 */
.L_x_2:
[----:B------:R-:W0:Y:S01]  /*0320*/  LDC.64 R6, c[0x0][0x3a8] ;  /* 0x0000ea00ff067b82 */ /* 0x000e220000000a00 */
[----:B------:R-:W-:Y:S01]  /*0330*/  VIADD R27, R21, UR4 ;  /* 0x00000004151b7c36 */ /* 0x000fe20008000000 */
[----:B------:R-:W-:-:S04]  /*0340*/  IADD3 R11, PT, PT, R18, UR4, RZ ;  /* 0x00000004120b7c10 */ /* 0x000fc8000fffe0ff */
[----:B------:R-:W-:-:S05]  /*0350*/  VIMNMX.RELU R9, PT, PT, R27, R0, PT ;  /* 0x000000001b097248 */ /* 0x000fca0003fe1100 */
[----:B------:R-:W-:-:S06]  /*0360*/  IMAD.WIDE.U32 R8, R9, 0x4, R4 ;  /* 0x0000000409087825 */ /* 0x000fcc00078e0004 */
[----:B------:R-:W2:Y:S01]  /*0370*/  LDG.E R9, desc[UR10][R8.64] ;  /* 0x0000000a08097981 */ /* 0x000ea2000c1e1900 */
[----:B0-----:R-:W-:-:S05]  /*0380*/  IMAD.WIDE.U32 R6, R11, 0x4, R6 ;  /* 0x000000040b067825 */ /* 0x001fca00078e0006 */
[----:B------:R-:W2:Y:S01]  /*0390*/  LDG.E R12, desc[UR10][R6.64] ;  /* 0x0000000a060c7981 */ /* 0x000ea2000c1e1900 */
[C-C-:B------:R-:W-:Y:S02]  /*03a0*/  VIADDMNMX.RELU R11, R27.reuse, 0x1, R0.reuse, PT ;  /* 0x000000011b0b7846 */ /* 0x140fe40003801100 */
[----:B------:R-:W-:Y:S01]  /*03b0*/  VIADDMNMX.RELU R15, R27, 0x2, R0, PT ;  /* 0x000000021b0f7846 */ /* 0x000fe20003801100 */
[----:B------:R-:W3:Y:S02]  /*03c0*/  LDG.E R24, desc[UR10][R6.64+0x4] ;  /* 0x0000040a06187981 */ /* 0x000ee4000c1e1900 */
[----:B------:R-:W-:Y:S01]  /*03d0*/  IMAD.WIDE.U32 R10, R11, 0x4, R4 ;  /* 0x000000040b0a7825 */ /* 0x000fe200078e0004 */
[----:B------:R-:W-:Y:S01]  /*03e0*/  VIADDMNMX.RELU R13, R27, 0x3, R0, PT ;  /* 0x000000031b0d7846 */ /* 0x000fe20003801100 */
[----:B------:R-:W4:Y:S02]  /*03f0*/  LDG.E R22, desc[UR10][R6.64+0x8] ;  /* 0x0000080a06167981 */ /* 0x000f24000c1e1900 */
[----:B------:R-:W-:Y:S01]  /*0400*/  IMAD.WIDE.U32 R14, R15, 0x4, R4 ;  /* 0x000000040f0e7825 */ /* 0x000fe200078e0004 */
[C-C-:B------:R-:W-:Y:S01]  /*0410*/  VIADDMNMX.RELU R29, R27.reuse, 0x4, R0.reuse, PT ;  /* 0x000000041b1d7846 */ /* 0x140fe20003801100 */
[----:B------:R0:W3:Y:S01]  /*0420*/  LDG.E R23, desc[UR10][R10.64] ;  /* 0x0000000a0a177981 */ /* 0x0000e2000c1e1900 */
[----:B------:R-:W-:-:S03]  /*0430*/  VIADDMNMX.RELU R28, R27, 0x5, R0, PT ;  /* 0x000000051b1c7846 */ /* 0x000fc60003801100 */
[----:B------:R1:W4:Y:S02]  /*0440*/  LDG.E R25, desc[UR10][R14.64] ;  /* 0x0000000a0e197981 */ /* 0x000324000c1e1900 */
[----:B0-----:R-:W-:Y:S02]  /*0450*/  IMAD.WIDE.U32 R10, R28, 0x4, R4 ;  /* 0x000000041c0a7825 */ /* 0x001fe400078e0004 */
[----:B------:R-:W5:Y:S01]  /*0460*/  LDG.E R28, desc[UR10][R6.64+0x10] ;  /* 0x0000100a061c7981 */ /* 0x000f62000c1e1900 */
[----:B-1----:R-:W-:-:S03]  /*0470*/  VIADDMNMX.RELU R15, R27, 0x6, R0, PT ;  /* 0x000000061b0f7846 */ /* 0x002fc60003801100 */
[----:B------:R-:W5:Y:S02]  /*0480*/  LDG.E R10, desc[UR10][R10.64] ;  /* 0x0000000a0a0a7981 */ /* 0x000f64000c1e1900 */
[----:B------:R-:W-:-:S06]  /*0490*/  IMAD.WIDE.U32 R14, R15, 0x4, R4 ;  /* 0x000000040f0e7825 */ /* 0x000fcc00078e0004 */
[----:B------:R-:W5:Y:S04]  /*04a0*/  LDG.E R14, desc[UR10][R14.64] ;  /* 0x0000000a0e0e7981 */ /* 0x000f68000c1e1900 */
[----:B------:R-:W5:Y:S01]  /*04b0*/  LDG.E R11, desc[UR10][R6.64+0x1c] ;  /* 0x00001c0a060b7981 */ /* 0x000f62000c1e1900 */
[----:B--2---:R-:W-:Y:S01]  /*04c0*/  FFMA R20, R9, R12, R20 ;  /* 0x0000000c09147223 */ /* 0x004fe20000000014 */
[----:B------:R-:W-:-:S04]  /*04d0*/  IMAD.WIDE.U32 R12, R13, 0x4, R4 ;  /* 0x000000040d0c7825 */ /* 0x000fc800078e0004 */
[----:B------:R-:W-:Y:S01]  /*04e0*/  IMAD.WIDE.U32 R8, R29, 0x4, R4 ;  /* 0x000000041d087825 */ /* 0x000fe200078e0004 */
[----:B------:R0:W2:Y:S04]  /*04f0*/  LDG.E R26, desc[UR10][R12.64] ;  /* 0x0000000a0c1a7981 */ /* 0x0000a8000c1e1900 */
[----:B------:R-:W2:Y:S04]  /*0500*/  LDG.E R29, desc[UR10][R6.64+0xc] ;  /* 0x00000c0a061d7981 */ /* 0x000ea8000c1e1900 */
[----:B------:R-:W5:Y:S01]  /*0510*/  LDG.E R8, desc[UR10][R8.64] ;  /* 0x0000000a08087981 */ /* 0x000f62000c1e1900 */
[----:B0-----:R-:W-:-:S03]  /*0520*/  VIADDMNMX.RELU R13, R27, 0x7, R0, PT ;  /* 0x000000071b0d7846 */ /* 0x001fc60003801100 */
[----:B------:R-:W5:Y:S02]  /*0530*/  LDG.E R27, desc[UR10][R6.64+0x18] ;  /* 0x0000180a061b7981 */ /* 0x000f64000c1e1900 */
[----:B------:R-:W-:Y:S02]  /*0540*/  IMAD.WIDE.U32 R12, R13, 0x4, R4 ;  /* 0x000000040d0c7825 */ /* 0x000fe400078e0004 */
[----:B------:R-:W5:Y:S04]  /*0550*/  LDG.E R9, desc[UR10][R6.64+0x14] ;  /* 0x0000140a06097981 */ /* 0x000f68000c1e1900 */
[----:B------:R-:W5:Y:S01]  /*0560*/  LDG.E R12, desc[UR10][R12.64] ;  /* 0x0000000a0c0c7981 */ /* 0x000f62000c1e1900 */
[----:B---3--:R-:W-:-:S04]  /*0570*/  FFMA R20, R23, R24, R20 ;  /* 0x0000001817147223 */ /* 0x008fc80000000014 */
[----:B----4-:R-:W-:Y:S01]  /*0580*/  FFMA R25, R25, R22, R20 ;  /* 0x0000001619197223 */ /* 0x010fe20000000014 */
[----:B------:R-:W-:-:S04]  /*0590*/  UIADD3 UR4, UPT, UPT, UR4, 0x8, URZ ;  /* 0x0000000804047890 */ /* 0x000fc8000fffe0ff */
[----:B------:R-:W-:Y:S01]  /*05a0*/  UISETP.NE.AND UP1, UPT, UR4, UR5, UPT ;  /* 0x000000050400728c */ /* 0x000fe2000bf25270 */
[----:B--2---:R-:W-:-:S04]  /*05b0*/  FFMA R25, R26, R29, R25 ;  /* 0x0000001d1a197223 */ /* 0x004fc80000000019 */
[----:B-----5:R-:W-:-:S04]  /*05c0*/  FFMA R25, R8, R28, R25 ;  /* 0x0000001c08197223 */ /* 0x020fc80000000019 */
[----:B------:R-:W-:-:S04]  /*05d0*/  FFMA R9, R10, R9, R25 ;  /* 0x000000090a097223 */ /* 0x000fc80000000019 */
[----:B------:R-:W-:-:S04]  /*05e0*/  FFMA R9, R14, R27, R9 ;  /* 0x0000001b0e097223 */ /* 0x000fc80000000009 */
[----:B------:R-:W-:Y:S01]  /*05f0*/  FFMA R20, R12, R11, R9 ;  /* 0x0000000b0c147223 */ /* 0x000fe20000000009 */
[----:B------:R-:W-:Y:S06]  /*0600*/  BRA.U UP1, `(.L_x_2) ;  /* 0xfffffffd01447547 */ /* 0x000fec000b83ffff */
[----:B------:R-:W-:-:S05]  /*0610*/  UMOV UR4, UR5 ;  /* 0x0000000500047c82 */ /* 0x000fca0008000000 */
.L_x_1:
[----:B------:R-:W-:-:S09]  /*0620*/  UISETP.NE.AND UP1, UPT, UR7, URZ, UPT ;  /* 0x000000ff0700728c */ /* 0x000fd2000bf25270 */
[----:B------:R-:W-:Y:S05]  /*0630*/  BRA.U !UP1, `(.L_x_3) ;  /* 0x0000000509047547 */ /* 0x000fea000b800000 */
[----:B------:R-:W-:Y:S01]  /*0640*/  UISETP.NE.AND UP1, UPT, UR9, URZ, UPT ;  /* 0x000000ff0900728c */ /* 0x000fe2000bf25270 */
[----:B------:R-:W-:Y:S10]  /*0650*/  BRA.U !UP0, `(.L_x_4) ;  /* 0x0000000108787547 */ /* 0x000ff4000b800000 */
[----:B------:R-:W0:Y:S01]  /*0660*/  LDC.64 R12, c[0x0][0x3a8] ;  /* 0x0000ea00ff0c7b82 */ /* 0x000e220000000a00 */
[----:B------:R-:W-:Y:S02]  /*0670*/  IADD3 R15, PT, PT, R21, UR4, RZ ;  /* 0x00000004150f7c10 */ /* 0x000fe4000fffe0ff */
[C---:B------:R-:W-:Y:S02]  /*0680*/  IADD3 R14, P1, PT, R18.reuse, UR4, RZ ;  /* 0x00000004120e7c10 */ /* 0x040fe4000ff3e0ff */
[C---:B------:R-:W-:Y:S02]  /*0690*/  VIMNMX.RELU R11, PT, PT, R15.reuse, R0, PT ;  /* 0x000000000f0b7248 */ /* 0x040fe40003fe1100 */
[----:B------:R-:W-:Y:S01]  /*06a0*/  IADD3 R23, PT, PT, R18, UR4, RZ ;  /* 0x0000000412177c10 */ /* 0x000fe2000fffe0ff */
[----:B------:R-:W1:Y:S01]  /*06b0*/  LDC.64 R6, c[0x0][0x3a8] ;  /* 0x0000ea00ff067b82 */ /* 0x000e620000000a00 */
[----:B------:R-:W-:Y:S01]  /*06c0*/  VIADDMNMX.RELU R9, R15, 0x1, R0, PT ;  /* 0x000000010f097846 */ /* 0x000fe20003801100 */
[----:B------:R-:W-:-:S04]  /*06d0*/  IMAD.WIDE.U32 R10, R11, 0x4, R4 ;  /* 0x000000040b0a7825 */ /* 0x000fc800078e0004 */
[----:B------:R-:W-:Y:S02]  /*06e0*/  IMAD.X R22, RZ, RZ, RZ, P1 ;  /* 0x000000ffff167224 */ /* 0x000fe400008e06ff */
[----:B------:R-:W-:Y:S01]  /*06f0*/  IMAD.WIDE.U32 R8, R9, 0x4, R4 ;  /* 0x0000000409087825 */ /* 0x000fe200078e0004 */
[----:B------:R-:W2:Y:S01]  /*0700*/  LDG.E R11, desc[UR10][R10.64] ;  /* 0x0000000a0a0b7981 */ /* 0x000ea2000c1e1900 */
[----:B------:R-:W-:-:S04]  /*0710*/  VIADDMNMX.RELU R25, R15, 0x3, R0, PT ;  /* 0x000000030f197846 */ /* 0x000fc80003801100 */
[----:B------:R-:W3:Y:S01]  /*0720*/  LDG.E R8, desc[UR10][R8.64] ;  /* 0x0000000a08087981 */ /* 0x000ee2000c1e1900 */
[----:B0-----:R-:W-:Y:S01]  /*0730*/  IMAD.WIDE.U32 R12, R23, 0x4, R12 ;  /* 0x00000004170c7825 */ /* 0x001fe200078e000c */
[----:B------:R-:W-:-:S05]  /*0740*/  VIADDMNMX.RELU R23, R15, 0x2, R0, PT ;  /* 0x000000020f177846 */ /* 0x000fca0003801100 */
[----:B------:R-:W2:Y:S01]  /*0750*/  LDG.E R12, desc[UR10][R12.64] ;  /* 0x0000000a0c0c7981 */ /* 0x000ea2000c1e1900 */
[----:B-1----:R-:W-:-:S04]  /*0760*/  LEA R6, P1, R14, R6, 0x2 ;  /* 0x000000060e067211 */ /* 0x002fc800078210ff */
[----:B------:R-:W-:Y:S01]  /*0770*/  LEA.HI.X R7, R14, R7, R22, 0x2, P1 ;  /* 0x000000070e077211 */ /* 0x000fe200008f1416 */
[----:B------:R-:W-:-:S04]  /*0780*/  IMAD.WIDE.U32 R14, R23, 0x4, R4 ;  /* 0x00000004170e7825 */ /* 0x000fc800078e0004 */
[----:B------:R-:W3:Y:S01]  /*0790*/  LDG.E R24, desc[UR10][R6.64+0x4] ;  /* 0x0000040a06187981 */ /* 0x000ee2000c1e1900 */
[----:B------:R-:W-:-:S03]  /*07a0*/  IMAD.WIDE.U32 R22, R25, 0x4, R4 ;  /* 0x0000000419167825 */ /* 0x000fc600078e0004 */
[----:B------:R-:W4:Y:S04]  /*07b0*/  LDG.E R15, desc[UR10][R14.64] ;  /* 0x0000000a0e0f7981 */ /* 0x000f28000c1e1900 */
[----:B------:R-:W4:Y:S04]  /*07c0*/  LDG.E R25, desc[UR10][R6.64+0x8] ;  /* 0x0000080a06197981 */ /* 0x000f28000c1e1900 */
[----:B------:R-:W5:Y:S04]  /*07d0*/  LDG.E R23, desc[UR10][R22.64] ;  /* 0x0000000a16177981 */ /* 0x000f68000c1e1900 */
[----:B------:R-:W5:Y:S01]  /*07e0*/  LDG.E R10, desc[UR10][R6.64+0xc] ;  /* 0x00000c0a060a7981 */ /* 0x000f62000c1e1900 */
[----:B------:R-:W-:Y:S01]  /*07f0*/  UIADD3 UR4, UPT, UPT, UR4, 0x4, URZ ;  /* 0x0000000404047890 */ /* 0x000fe2000fffe0ff */
[----:B--2---:R-:W-:-:S04]  /*0800*/  FFMA R11, R11, R12, R20 ;  /* 0x0000000c0b0b7223 */ /* 0x004fc80000000014 */
[----:B---3--:R-:W-:-:S04]  /*0810*/  FFMA R8, R8, R24, R11 ;  /* 0x0000001808087223 */ /* 0x008fc8000000000b */
[----:B----4-:R-:W-:-:S04]  /*0820*/  FFMA R8, R15, R25, R8 ;  /* 0x000000190f087223 */ /* 0x010fc80000000008 */
[----:B-----5:R-:W-:-:S07]  /*0830*/  FFMA R20, R23, R10, R8 ;  /* 0x0000000a17147223 */ /* 0x020fce0000000008 */
.L_x_4:
[----:B------:R-:W-:Y:S05]  /*0840*/  BRA.U !UP1, `(.L_x_3) ;  /* 0x0000000109807547 */ /* 0x000fea000b800000 */
[----:B------:R-:W-:Y:S02]  /*0850*/  UISETP.NE.AND UP1, UPT, UR9, 0x1, UPT ;  /* 0x000000010900788c */ /* 0x000fe4000bf25270 */
[----:B------:R-:W-:-:S07]  /*0860*/  ULOP3.LUT UP2, URZ, UR8, 0x1, URZ, 0xc0, !UPT ;  /* 0x0000000108ff7892 */ /* 0x000fce000f84c0ff */
[----:B------:R-:W-:Y:S05]  /*0870*/  BRA.U !UP1, `(.L_x_5) ;  /* 0x0000000109507547 */ /* 0x000fea000b800000 */
[----:B------:R-:W0:Y:S01]  /*0880*/  LDC.64 R10, c[0x0][0x3a8] ;  /* 0x0000ea00ff0a7b82 */ /* 0x000e220000000a00 */
[----:B------:R-:W-:Y:S02]  /*0890*/  IADD3 R9, PT, PT, R21, UR4, RZ ;  /* 0x0000000415097c10 */ /* 0x000fe4000fffe0ff */
[C---:B------:R-:W-:Y:S02]  /*08a0*/  IADD3 R15, PT, PT, R18.reuse, UR4, RZ ;  /* 0x00000004120f7c10 */ /* 0x040fe4000fffe0ff */
[C---:B------:R-:W-:Y:S02]  /*08b0*/  VIMNMX.RELU R13, PT, PT, R9.reuse, R0, PT ;  /* 0x00000000090d7248 */ /* 0x040fe40003fe1100 */
[----:B------:R-:W-:Y:S01]  /*08c0*/  IADD3 R14, P1, PT, R18, UR4, RZ ;  /* 0x00000004120e7c10 */ /* 0x000fe2000ff3e0ff */
[----:B------:R-:W1:Y:S01]  /*08d0*/  LDC.64 R6, c[0x0][0x3a8] ;  /* 0x0000ea00ff067b82 */ /* 0x000e620000000a00 */
[----:B------:R-:W-:Y:S01]  /*08e0*/  VIADDMNMX.RELU R23, R9, 0x1, R0, PT ;  /* 0x0000000109177846 */ /* 0x000fe20003801100 */
[----:B------:R-:W-:Y:S01]  /*08f0*/  IMAD.WIDE.U32 R8, R13, 0x4, R4 ;  /* 0x000000040d087825 */ /* 0x000fe200078e0004 */
[----:B------:R-:W-:-:S05]  /*0900*/  IADD3.X R22, PT, PT, RZ, RZ, RZ, P1, !PT ;  /* 0x000000ffff167210 */ /* 0x000fca0000ffe4ff */
[----:B------:R-:W2:Y:S01]  /*0910*/  LDG.E R9, desc[UR10][R8.64] ;  /* 0x0000000a08097981 */ /* 0x000ea2000c1e1900 */
[----:B0-----:R-:W-:-:S04]  /*0920*/  IMAD.WIDE.U32 R12, R15, 0x4, R10 ;  /* 0x000000040f0c7825 */ /* 0x001fc800078e000a */
[----:B------:R-:W-:Y:S02]  /*0930*/  IMAD.WIDE.U32 R10, R23, 0x4, R4 ;  /* 0x00000004170a7825 */ /* 0x000fe400078e0004 */
[----:B------:R-:W2:Y:S01]  /*0940*/  LDG.E R12, desc[UR10][R12.64] ;  /* 0x0000000a0c0c7981 */ /* 0x000ea2000c1e1900 */
[----:B-1----:R-:W-:-:S03]  /*0950*/  LEA R6, P1, R14, R6, 0x2 ;  /* 0x000000060e067211 */ /* 0x002fc600078210ff */
[----:B------:R-:W3:Y:S01]  /*0960*/  LDG.E R11, desc[UR10][R10.64] ;  /* 0x0000000a0a0b7981 */ /* 0x000ee2000c1e1900 */
[----:B------:R-:W-:-:S05]  /*0970*/  LEA.HI.X R7, R14, R7, R22, 0x2, P1 ;  /* 0x000000070e077211 */ /* 0x000fca00008f1416 */
[----:B------:R-:W3:Y:S01]  /*0980*/  LDG.E R6, desc[UR10][R6.64+0x4] ;  /* 0x0000040a06067981 */ /* 0x000ee2000c1e1900 */
[----:B------:R-:W-:Y:S01]  /*0990*/  UIADD3 UR4, UPT, UPT, UR4, 0x2, URZ ;  /* 0x0000000204047890 */ /* 0x000fe2000fffe0ff */
[----:B--2---:R-:W-:-:S04]  /*09a0*/  FFMA R20, R9, R12, R20 ;  /* 0x0000000c09147223 */ /* 0x004fc80000000014 */
[----:B---3--:R-:W-:-:S07]  /*09b0*/  FFMA R20, R11, R6, R20 ;  /* 0x000000060b147223 */ /* 0x008fce0000000014 */
.L_x_5:
[----:B------:R-:W-:Y:S05]  /*09c0*/  BRA.U !UP2, `(.L_x_3) ;  /* 0x000000010a207547 */ /* 0x000fea000b800000 */
[----:B------:R-:W0:Y:S01]  /*09d0*/  LDC.64 R6, c[0x0][0x3a8] ;  /* 0x0000ea00ff067b82 */ /* 0x000e220000000a00 */
[----:B------:R-:W-:Y:S02]  /*09e0*/  VIADDMNMX.RELU R9, R21, UR4, R0, PT ;  /* 0x0000000415097c46 */ /* 0x000fe4000b801100 */
[----:B------:R-:W-:-:S03]  /*09f0*/  IADD3 R11, PT, PT, R18, UR4, RZ ;  /* 0x00000004120b7c10 */ /* 0x000fc6000fffe0ff */
[----:B------:R-:W-:-:S06]  /*0a00*/  IMAD.WIDE.U32 R4, R9, 0x4, R4 ;  /* 0x0000000409047825 */ /* 0x000fcc00078e0004 */
[----:B------:R-:W2:Y:S01]  /*0a10*/  LDG.E R5, desc[UR10][R4.64] ;  /* 0x0000000a04057981 */ /* 0x000ea2000c1e1900 */
[----:B0-----:R-:W-:-:S06]  /*0a20*/  IMAD.WIDE.U32 R6, R11, 0x4, R6 ;  /* 0x000000040b067825 */ /* 0x001fcc00078e0006 */
[----:B------:R-:W2:Y:S02]  /*0a30*/  LDG.E R6, desc[UR10][R6.64] ;  /* 0x0000000a06067981 */ /* 0x000ea4000c1e1900 */
[----:B--2---:R-:W-:-:S07]  /*0a40*/  FFMA R20, R5, R6, R20 ;  /* 0x0000000605147223 */ /* 0x004fce0000000014 */
.L_x_3:
[----:B------:R-:W-:Y:S05]  /*0a50*/  @P0 BRA `(.L_x_6) ;  /* 0xfffffff400f80947 */ /* 0x000fea000383ffff */
.L_x_0:
[----:B------:R-:W-:-:S05]  /*0a60*/  IMAD.WIDE R2, R17, 0x4, R2 ;  /* 0x0000000411027825 */ /* 0x000fca00078e0202 */
[----:B------:R-:W-:Y:S01]  /*0a70*/  STG.E desc[UR10][R2.64], R20 ;  /* 0x0000001402007986 */ /* 0x000fe2000c10190a */
[----:B------:R-:W-:Y:S05]  /*0a80*/  EXIT ;  /* 0x000000000000794d */ /* 0x000fea0003800000 */
.L_x_7:
[----:B------:R-:W-:-:S00]  /*0a90*/  BRA `(.L_x_7) ;  /* 0xfffffffc00fc7947 */ /* 0x000fc0000383ffff */
[----:B------:R-:W-:-:S00]  /*0aa0*/  NOP ;  /* 0x0000000000007918 */ /* 0x000fc00000000000 */
        /* <DEDUP_REMOVED lines=13> */
.L_x_25:


//--------------------- .text._Z29nppiFilterGauss_8u_C3R_kernelPKhiPhiiiPKfi --------------------------
	.section	.text._Z29nppiFilterGauss_8u_C3R_kernelPKhiPhiiiPKfi,"ax",@progbits
	.align	128
        .global         _Z29nppiFilterGauss_8u_C3R_kernelPKhiPhiiiPKfi
        .type           _Z29nppiFilterGauss_8u_C3R_kernelPKhiPhiiiPKfi,@function
        .size           _Z29nppiFilterGauss_8u_C3R_kernelPKhiPhiiiPKfi,(.L_x_26 - _Z29nppiFilterGauss_8u_C3R_kernelPKhiPhiiiPKfi)
        .other          _Z29nppiFilterGauss_8u_C3R_kernelPKhiPhiiiPKfi,@"STO_CUDA_ENTRY STV_DEFAULT"
_Z29nppiFilterGauss_8u_C3R_kernelPKhiPhiiiPKfi:
.text._Z29nppiFilterGauss_8u_C3R_kernelPKhiPhiiiPKfi:
        /* <DEDUP_REMOVED lines=15> */
[----:B------:R-:W-:Y:S01]  /*00f0*/  IMAD R3, R5, 0x3, RZ ;  /* 0x0000000305037824 */ /* 0x000fe200078e02ff */
[----:B------:R-:W1:Y:S01]  /*0100*/  LDCU UR7, c[0x0][0x398] ;  /* 0x00007300ff0777ac */ /* 0x000e620008000800 */
[----:B------:R-:W2:Y:S01]  /*0110*/  LDCU.64 UR12, c[0x0][0x358] ;  /* 0x00006b00ff0c77ac */ /* 0x000ea20008000a00 */
[----:B0-----:R-:W-:Y:S02]  /*0120*/  UISETP.GE.AND UP0, UPT, UR5, 0x1, UPT ;  /* 0x000000010500788c */ /* 0x001fe4000bf06270 */
[----:B------:R-:W-:Y:S01]  /*0130*/  ULEA.HI UR4, UR5, UR5, URZ, 0x1 ;  /* 0x0000000505047291 */ /* 0x000fe2000f8f08ff */
[----:B-1----:R-:W-:-:S03]  /*0140*/  IMAD R0, R4, UR7, RZ ;  /* 0x0000000704007c24 */ /* 0x002fc6000f8e02ff */
[----:B------:R-:W-:Y:S02]  /*0150*/  USHF.R.S32.HI UR4, URZ, 0x1, UR4 ;  /* 0x00000001ff047899 */ /* 0x000fe40008011404 */
[----:B------:R-:W-:-:S04]  /*0160*/  SHF.R.S32.HI R2, RZ, 0x1f, R0 ;  /* 0x0000001fff027819 */ /* 0x000fc80000011400 */
[----:B------:R-:W-:Y:S02]  /*0170*/  VIADD R4, R4, -UR4 ;  /* 0x8000000404047c36 */ /* 0x000fe40008000000 */
[----:B------:R-:W-:Y:S01]  /*0180*/  VIADD R5, R5, -UR4 ;  /* 0x8000000405057c36 */ /* 0x000fe20008000000 */
[----:B--2---:R-:W-:Y:S06]  /*0190*/  BRA.U !UP0, `(.L_x_8) ;  /* 0x0000000d08287547 */ /* 0x004fec000b800000 */
[----:B------:R-:W-:Y:S01]  /*01a0*/  VIADD R6, R6, 0xffffffff ;  /* 0xffffffff06067836 */ /* 0x000fe20000000000 */
[----:B------:R-:W-:Y:S01]  /*01b0*/  ULOP3.LUT UR8, UR5, 0x7, URZ, 0xc0, !UPT ;  /* 0x0000000705087892 */ /* 0x000fe2000f8ec0ff */
[----:B------:R-:W-:Y:S01]  /*01c0*/  IMAD.MOV.U32 R8, RZ, RZ, RZ ;  /* 0x000000ffff087224 */ /* 0x000fe200078e00ff */
[----:B------:R-:W-:Y:S02]  /*01d0*/  ULOP3.LUT UR9, UR5, 0x3, URZ, 0xc0, !UPT ;  /* 0x0000000305097892 */ /* 0x000fe4000f8ec0ff */
[----:B------:R-:W-:Y:S02]  /*01e0*/  ULOP3.LUT UR5, UR5, 0x7ffffff8, URZ, 0xc0, !UPT ;  /* 0x7ffffff805057892 */ /* 0x000fe4000f8ec0ff */
[----:B------:R-:W-:-:S12]  /*01f0*/  UIADD3 UR6, UPT, UPT, UR6, -0x1, URZ ;  /* 0xffffffff06067890 */ /* 0x000fd8000fffe0ff */
.L_x_15:
[----:B------:R-:W-:Y:S02]  /*0200*/  IMAD.MOV.U32 R22, RZ, RZ, RZ ;  /* 0x000000ffff167224 */ /* 0x000fe400078e00ff */
[----:B0-----:R-:W-:-:S07]  /*0210*/  IMAD.MOV.U32 R9, RZ, RZ, RZ ;  /* 0x000000ffff097224 */ /* 0x001fce00078e00ff */
.L_x_14:
[----:B------:R-:W0:Y:S01]  /*0220*/  LDCU UR7, c[0x0][0x3b0] ;  /* 0x00007600ff0777ac */ /* 0x000e220008000800 */
[----:B------:R-:W-:Y:S01]  /*0230*/  VIADDMNMX.RELU R7, R4, R9, UR6, PT ;  /* 0x0000000604077e46 */ /* 0x000fe2000b801109 */
[----:B------:R-:W1:Y:S01]  /*0240*/  LDCU UR4, c[0x0][0x388] ;  /* 0x00007100ff0477ac */ /* 0x000e620008000800 */
[----:B0-----:R-:W-:Y:S02]  /*0250*/  UISETP.GE.U32.AND UP0, UPT, UR7, 0x8, UPT ;  /* 0x000000080700788c */ /* 0x001fe4000bf06070 */
[C---:B------:R-:W-:Y:S02]  /*0260*/  IMAD R20, R9.reuse, UR7, RZ ;  /* 0x0000000709147c24 */ /* 0x040fe4000f8e02ff */
[----:B------:R-:W-:Y:S02]  /*0270*/  VIADD R9, R9, 0x1 ;  /* 0x0000000109097836 */ /* 0x000fe40000000000 */
[----:B-1----:R-:W-:Y:S01]  /*0280*/  IMAD R7, R7, UR4, RZ ;  /* 0x0000000407077c24 */ /* 0x002fe2000f8e02ff */
[----:B------:R-:W-:-:S02]  /*0290*/  UMOV UR4, URZ ;  /* 0x000000ff00047c82 */ /* 0x000fc40008000000 */
[----:B------:R-:W-:Y:S02]  /*02a0*/  ISETP.NE.AND P0, PT, R9, UR7, PT ;  /* 0x0000000709007c0c */ /* 0x000fe4000bf05270 */
[----:B------:R-:W-:-:S04]  /*02b0*/  IADD3 R21, P1, PT, R7, R8, RZ ;  /* 0x0000000807157210 */ /* 0x000fc80007f3e0ff */
[----:B------:R-:W-:Y:S01]  /*02c0*/  LEA.HI.X.SX32 R7, R7, RZ, 0x1, P1 ;  /* 0x000000ff07077211 */ /* 0x000fe200008f0eff */
[----:B------:R-:W-:Y:S08]  /*02d0*/  BRA.U !UP0, `(.L_x_9) ;  /* 0x0000000508287547 */ /* 0x000ff0000b800000 */
[----:B------:R-:W0:Y:S01]  /*02e0*/  LDC.64 R10, c[0x0][0x3a8] ;  /* 0x0000ea00ff0a7b82 */ /* 0x000e220000000a00 */
[----:B------:R-:W1:Y:S01]  /*02f0*/  LDCU.64 UR10, c[0x0][0x380] ;  /* 0x00007000ff0a77ac */ /* 0x000e620008000a00 */
[----:B------:R-:W-:-:S05]  /*0300*/  UMOV UR4, URZ ;  /* 0x000000ff00047c82 */ /* 0x000fca0008000000 */
.L_x_10:
[----:B------:R-:W-:Y:S02]  /*0310*/  VIADD R25, R5, UR4 ;  /* 0x0000000405197c36 */ /* 0x000fe40008000000 */
[----:B------:R-:W-:-:S03]  /*0320*/  VIADD R13, R20, UR4 ;  /* 0x00000004140d7c36 */ /* 0x000fc60008000000 */
[C---:B------:R-:W-:Y:S02]  /*0330*/  VIMNMX.RELU R12, PT, PT, R25.reuse, R6, PT ;  /* 0x00000006190c7248 */ /* 0x040fe40003fe1100 */
[----:B------:R-:W-:-:S03]  /*0340*/  VIADDMNMX.RELU R16, R25, 0x1, R6, PT ;  /* 0x0000000119107846 */ /* 0x000fc60003801106 */
[----:B------:R-:W-:Y:S02]  /*0350*/  IMAD R12, R12, 0x3, RZ ;  /* 0x000000030c0c7824 */ /* 0x000fe400078e02ff */
[----:B------:R-:W-:-:S03]  /*0360*/  IMAD R16, R16, 0x3, RZ ;  /* 0x0000000310107824 */ /* 0x000fc600078e02ff */
[----:B-1----:R-:W-:Y:S01]  /*0370*/  IADD3 R14, P1, P2, R21, UR10, R12 ;  /* 0x0000000a150e7c10 */ /* 0x002fe2000fa3e00c */
[----:B0-----:R-:W-:-:S03]  /*0380*/  IMAD.WIDE.U32 R12, R13, 0x4, R10 ;  /* 0x000000040d0c7825 */ /* 0x001fc600078e000a */
[----:B------:R-:W-:Y:S02]  /*0390*/  IADD3.X R15, PT, PT, R7, UR11, RZ, P1, P2 ;  /* 0x0000000b070f7c10 */ /* 0x000fe40008fe44ff */
[----:B------:R-:W-:Y:S01]  /*03a0*/  IADD3 R18, P1, P2, R21, UR10, R16 ;  /* 0x0000000a15127c10 */ /* 0x000fe2000fa3e010 */
[----:B------:R-:W2:Y:S01]  /*03b0*/  LDG.E R27, desc[UR12][R12.64] ;  /* 0x0000000c0c1b7981 */ /* 0x000ea2000c1e1900 */
[----:B------:R-:W-:-:S03]  /*03c0*/  VIADDMNMX.RELU R16, R25, 0x2, R6, PT ;  /* 0x0000000219107846 */ /* 0x000fc60003801106 */
[----:B------:R0:W3:Y:S01]  /*03d0*/  LDG.E.U8 R14, desc[UR12][R14.64] ;  /* 0x0000000c0e0e7981 */ /* 0x0000e2000c1e1100 */
[----:B------:R-:W-:Y:S01]  /*03e0*/  IADD3.X R19, PT, PT, R7, UR11, RZ, P1, P2 ;  /* 0x0000000b07137c10 */ /* 0x000fe20008fe44ff */
[----:B------:R-:W-:Y:S02]  /*03f0*/  IMAD R16, R16, 0x3, RZ ;  /* 0x0000000310107824 */ /* 0x000fe400078e02ff */
[----:B------:R-:W4:Y:S04]  /*0400*/  LDG.E R23, desc[UR12][R12.64+0x4] ;  /* 0x0000040c0c177981 */ /* 0x000f28000c1e1900 */
[----:B------:R1:W5:Y:S01]  /*0410*/  LDG.E.U8 R18, desc[UR12][R18.64] ;  /* 0x0000000c12127981 */ /* 0x000362000c1e1100 */
[----:B------:R-:W-:-:S03]  /*0420*/  IADD3 R16, P1, P2, R21, UR10, R16 ;  /* 0x0000000a15107c10 */ /* 0x000fc6000fa3e010 */
[----:B------:R-:W4:Y:S01]  /*0430*/  LDG.E R24, desc[UR12][R12.64+0x8] ;  /* 0x0000080c0c187981 */ /* 0x000f22000c1e1900 */
[----:B------:R-:W-:-:S03]  /*0440*/  IADD3.X R17, PT, PT, R7, UR11, RZ, P1, P2 ;  /* 0x0000000b07117c10 */ /* 0x000fc60008fe44ff */
[----:B------:R-:W4:Y:S04]  /*0450*/  LDG.E R29, desc[UR12][R12.64+0x1c] ;  /* 0x00001c0c0c1d7981 */ /* 0x000f28000c1e1900 */
[----:B------:R4:W4:Y:S01]  /*0460*/  LDG.E.U8 R16, desc[UR12][R16.64] ;  /* 0x0000000c10107981 */ /* 0x000922000c1e1100 */
[C-C-:B0-----:R-:W-:Y:S02]  /*0470*/  VIADDMNMX.RELU R15, R25.reuse, 0x3, R6.reuse, PT ;  /* 0x00000003190f7846 */ /* 0x141fe40003801106 */
[----:B-1----:R-:W-:-:S03]  /*0480*/  VIADDMNMX.RELU R19, R25, 0x4, R6, PT ;  /* 0x0000000419137846 */ /* 0x002fc60003801106 */
[----:B------:R-:W-:Y:S01]  /*0490*/  IMAD R26, R15, 0x3, RZ ;  /* 0x000000030f1a7824 */ /* 0x000fe200078e02ff */
[----:B---3--:R-:W-:-:S05]  /*04a0*/  I2FP.F32.U32 R15, R14 ;  /* 0x0000000e000f7245 */ /* 0x008fca0000201000 */
[----:B--2---:R-:W-:Y:S01]  /*04b0*/  FFMA R28, R15, R27, R22 ;  /* 0x0000001b0f1c7223 */ /* 0x004fe20000000016 */
[----:B------:R-:W-:Y:S01]  /*04c0*/  IMAD R22, R19, 0x3, RZ ;  /* 0x0000000313167824 */ /* 0x000fe200078e02ff */
[----:B------:R-:W-:Y:S01]  /*04d0*/  IADD3 R14, P1, P2, R21, UR10, R26 ;  /* 0x0000000a150e7c10 */ /* 0x000fe2000fa3e01a */
[----:B------:R-:W2:Y:S01]  /*04e0*/  LDG.E R27, desc[UR12][R12.64+0x10] ;  /* 0x0000100c0c1b7981 */ /* 0x000ea2000c1e1900 */
[----:B-----5:R-:W-:Y:S02]  /*04f0*/  I2FP.F32.U32 R19, R18 ;  /* 0x0000001200137245 */ /* 0x020fe40000201000 */
[----:B------:R-:W-:-:S03]  /*0500*/  VIADDMNMX.RELU R18, R25, 0x5, R6, PT ;  /* 0x0000000519127846 */ /* 0x000fc60003801106 */
[----:B----4-:R-:W-:Y:S01]  /*0510*/  FFMA R17, R19, R23, R28 ;  /* 0x0000001713117223 */ /* 0x010fe2000000001c */
[----:B------:R-:W-:Y:S01]  /*0520*/  VIADDMNMX.RELU R19, R25, 0x6, R6, PT ;  /* 0x0000000619137846 */ /* 0x000fe20003801106 */
[----:B------:R-:W-:Y:S01]  /*0530*/  IMAD R18, R18, 0x3, RZ ;  /* 0x0000000312127824 */ /* 0x000fe200078e02ff */
[----:B------:R-:W-:Y:S02]  /*0540*/  IADD3.X R15, PT, PT, R7, UR11, RZ, P1, P2 ;  /* 0x0000000b070f7c10 */ /* 0x000fe40008fe44ff */
[----:B------:R-:W-:Y:S01]  /*0550*/  IADD3 R22, P1, P2, R21, UR10, R22 ;  /* 0x0000000a15167c10 */ /* 0x000fe2000fa3e016 */
[----:B------:R-:W-:Y:S01]  /*0560*/  IMAD R19, R19, 0x3, RZ ;  /* 0x0000000313137824 */ /* 0x000fe200078e02ff */
[----:B------:R-:W-:Y:S01]  /*0570*/  VIADDMNMX.RELU R25, R25, 0x7, R6, PT ;  /* 0x0000000719197846 */ /* 0x000fe20003801106 */
[----:B------:R0:W3:Y:S01]  /*0580*/  LDG.E.U8 R26, desc[UR12][R14.64] ;  /* 0x0000000c0e1a7981 */ /* 0x0000e2000c1e1100 */
[----:B------:R-:W-:Y:S02]  /*0590*/  IADD3.X R23, PT, PT, R7, UR11, RZ, P1, P2 ;  /* 0x0000000b07177c10 */ /* 0x000fe40008fe44ff */
[----:B------:R-:W-:-:S02]  /*05a0*/  IADD3 R18, P3, P4, R21, UR10, R18 ;  /* 0x0000000a15127c10 */ /* 0x000fc4000fc7e012 */
[----:B------:R-:W-:Y:S01]  /*05b0*/  I2FP.F32.U32 R28, R16 ;  /* 0x00000010001c7245 */ /* 0x000fe20000201000 */
[----:B------:R-:W4:Y:S01]  /*05c0*/  LDG.E.U8 R22, desc[UR12][R22.64] ;  /* 0x0000000c16167981 */ /* 0x000f22000c1e1100 */
[----:B------:R-:W-:Y:S02]  /*05d0*/  IADD3 R16, P2, P1, R21, UR10, R19 ;  /* 0x0000000a15107c10 */ /* 0x000fe4000f95e013 */
[----:B------:R-:W-:Y:S01]  /*05e0*/  IADD3.X R19, PT, PT, R7, UR11, RZ, P3, P4 ;  /* 0x0000000b07137c10 */ /* 0x000fe20009fe84ff */
[----:B0-----:R-:W-:Y:S02]  /*05f0*/  IMAD R14, R25, 0x3, RZ ;  /* 0x00000003190e7824 */ /* 0x001fe400078e02ff */
[----:B------:R-:W-:Y:S01]  /*0600*/  FFMA R24, R28, R24, R17 ;  /* 0x000000181c187223 */ /* 0x000fe20000000011 */
[----:B------:R-:W5:Y:S01]  /*0610*/  LDG.E R25, desc[UR12][R12.64+0xc] ;  /* 0x00000c0c0c197981 */ /* 0x000f62000c1e1900 */
[----:B------:R-:W-:Y:S02]  /*0620*/  IADD3.X R17, PT, PT, R7, UR11, RZ, P2, P1 ;  /* 0x0000000b07117c10 */ /* 0x000fe400097e24ff */
[----:B------:R-:W-:Y:S01]  /*0630*/  IADD3 R14, P3, P4, R21, UR10, R14 ;  /* 0x0000000a150e7c10 */ /* 0x000fe2000fc7e00e */
[----:B------:R-:W2:Y:S03]  /*0640*/  LDG.E.U8 R18, desc[UR12][R18.64] ;  /* 0x0000000c12127981 */ /* 0x000ea6000c1e1100 */
[----:B------:R-:W-:Y:S01]  /*0650*/  IADD3.X R15, PT, PT, R7, UR11, RZ, P3, P4 ;  /* 0x0000000b070f7c10 */ /* 0x000fe20009fe84ff */
[----:B------:R-:W2:Y:S04]  /*0660*/  LDG.E.U8 R16, desc[UR12][R16.64] ;  /* 0x0000000c10107981 */ /* 0x000ea8000c1e1100 */
[----:B------:R-:W2:Y:S04]  /*0670*/  LDG.E R23, desc[UR12][R12.64+0x14] ;  /* 0x0000140c0c177981 */ /* 0x000ea8000c1e1900 */
[----:B------:R-:W2:Y:S04]  /*0680*/  LDG.E.U8 R14, desc[UR12][R14.64] ;  /* 0x0000000c0e0e7981 */ /* 0x000ea8000c1e1100 */
[----:B------:R-:W2:Y:S01]  /*0690*/  LDG.E R28, desc[UR12][R12.64+0x18] ;  /* 0x0000180c0c1c7981 */ /* 0x000ea2000c1e1900 */
[----:B------:R-:W-:-:S04]  /*06a0*/  UIADD3 UR4, UPT, UPT, UR4, 0x8, URZ ;  /* 0x0000000804047890 */ /* 0x000fc8000fffe0ff */
[----:B------:R-:W-:Y:S01]  /*06b0*/  UISETP.NE.AND UP0, UPT, UR4, UR5, UPT ;  /* 0x000000050400728c */ /* 0x000fe2000bf05270 */
[----:B---3--:R-:W-:Y:S02]  /*06c0*/  I2FP.F32.U32 R26, R26 ;  /* 0x0000001a001a7245 */ /* 0x008fe40000201000 */
[----:B----4-:R-:W-:-:S03]  /*06d0*/  I2FP.F32.U32 R22, R22 ;  /* 0x0000001600167245 */ /* 0x010fc60000201000 */
[----:B-----5:R-:W-:Y:S01]  /*06e0*/  FFMA R24, R26, R25, R24 ;  /* 0x000000191a187223 */ /* 0x020fe20000000018 */
[----:B--2---:R-:W-:-:S03]  /*06f0*/  I2FP.F32.U32 R19, R18 ;  /* 0x0000001200137245 */ /* 0x004fc60000201000 */
[----:B------:R-:W-:Y:S01]  /*0700*/  FFMA R22, R22, R27, R24 ;  /* 0x0000001b16167223 */ /* 0x000fe20000000018 */
[----:B------:R-:W-:-:S03]  /*0710*/  I2FP.F32.U32 R18, R16 ;  /* 0x0000001000127245 */ /* 0x000fc60000201000 */
[----:B------:R-:W-:Y:S01]  /*0720*/  FFMA R19, R19, R23, R22 ;  /* 0x0000001713137223 */ /* 0x000fe20000000016 */
[----:B------:R-:W-:-:S03]  /*0730*/  I2FP.F32.U32 R15, R14 ;  /* 0x0000000e000f7245 */ /* 0x000fc60000201000 */
[----:B------:R-:W-:-:S04]  /*0740*/  FFMA R18, R18, R28, R19 ;  /* 0x0000001c12127223 */ /* 0x000fc80000000013 */
[----:B------:R-:W-:Y:S01]  /*0750*/  FFMA R22, R15, R29, R18 ;  /* 0x0000001d0f167223 */ /* 0x000fe20000000012 */
[----:B------:R-:W-:Y:S06]  /*0760*/  BRA.U UP0, `(.L_x_10) ;  /* 0xfffffff900e87547 */ /* 0x000fec000b83ffff */
[----:B------:R-:W-:-:S05]  /*0770*/  UMOV UR4, UR5 ;  /* 0x0000000500047c82 */ /* 0x000fca0008000000 */
.L_x_9:
[----:B------:R-:W-:-:S09]  /*0780*/  UISETP.NE.AND UP0, UPT, UR8, URZ, UPT ;  /* 0x000000ff0800728c */ /* 0x000fd2000bf05270 */
[----:B------:R-:W-:Y:S05]  /*0790*/  BRA.U !UP0, `(.L_x_11) ;  /* 0x0000000508707547 */ /* 0x000fea000b800000 */
[----:B------:R-:W-:Y:S02]  /*07a0*/  UIADD3 UR10, UPT, UPT, UR8, -0x1, URZ ;  /* 0xffffffff080a7890 */ /* 0x000fe4000fffe0ff */
[----:B------:R-:W-:Y:S02]  /*07b0*/  UISETP.NE.AND UP1, UPT, UR9, URZ, UPT ;  /* 0x000000ff0900728c */ /* 0x000fe4000bf25270 */
[----:B------:R-:W-:-:S09]  /*07c0*/  UISETP.GE.U32.AND UP0, UPT, UR10, 0x3, UPT ;  /* 0x000000030a00788c */ /* 0x000fd2000bf06070 */
[----:B------:R-:W-:Y:S05]  /*07d0*/  BRA.U !UP0, `(.L_x_12) ;  /* 0x0000000108ac7547 */ /* 0x000fea000b800000 */
[----:B------:R-:W-:Y:S01]  /*07e0*/  VIADD R15, R5, UR4 ;  /* 0x00000004050f7c36 */ /* 0x000fe20008000000 */
[----:B------:R-:W0:Y:S01]  /*07f0*/  LDCU.64 UR10, c[0x0][0x380] ;  /* 0x00007000ff0a77ac */ /* 0x000e220008000a00 */
[----:B------:R-:W1:Y:S01]  /*0800*/  LDC.64 R12, c[0x0][0x3a8] ;  /* 0x0000ea00ff0c7b82 */ /* 0x000e620000000a00 */
[----:B------:R-:W-:Y:S02]  /*0810*/  VIADD R17, R20, UR4 ;  /* 0x0000000414117c36 */ /* 0x000fe40008000000 */
[C---:B------:R-:W-:Y:S02]  /*0820*/  VIMNMX.RELU R10, PT, PT, R15.reuse, R6, PT ;  /* 0x000000060f0a7248 */ /* 0x040fe40003fe1100 */
[C-C-:B------:R-:W-:Y:S02]  /*0830*/  VIADDMNMX.RELU R14, R15.reuse, 0x1, R6.reuse, PT ;  /* 0x000000010f0e7846 */ /* 0x140fe40003801106 */
[----:B------:R-:W-:Y:S01]  /*0840*/  VIADDMNMX.RELU R16, R15, 0x2, R6, PT ;  /* 0x000000020f107846 */ /* 0x000fe20003801106 */
[----:B------:R-:W-:-:S02]  /*0850*/  IMAD R18, R10, 0x3, RZ ;  /* 0x000000030a127824 */ /* 0x000fc400078e02ff */
[----:B------:R-:W2:Y:S01]  /*0860*/  LDC.64 R10, c[0x0][0x3a8] ;  /* 0x0000ea00ff0a7b82 */ /* 0x000ea20000000a00 */
[----:B------:R-:W-:Y:S01]  /*0870*/  IMAD R14, R14, 0x3, RZ ;  /* 0x000000030e0e7824 */ /* 0x000fe200078e02ff */
[----:B------:R-:W-:Y:S01]  /*0880*/  VIADDMNMX.RELU R15, R15, 0x3, R6, PT ;  /* 0x000000030f0f7846 */ /* 0x000fe20003801106 */
[----:B------:R-:W-:Y:S01]  /*0890*/  IMAD R16, R16, 0x3, RZ ;  /* 0x0000000310107824 */ /* 0x000fe200078e02ff */
[----:B------:R-:W-:Y:S02]  /*08a0*/  IADD3 R24, P5, PT, R20, UR4, RZ ;  /* 0x0000000414187c10 */ /* 0x000fe4000ffbe0ff */
[C---:B0-----:R-:W-:Y:S02]  /*08b0*/  IADD3 R18, P1, P2, R21.reuse, UR10, R18 ;  /* 0x0000000a15127c10 */ /* 0x041fe4000fa3e012 */
[----:B------:R-:W-:Y:S02]  /*08c0*/  IADD3 R14, P3, P4, R21, UR10, R14 ;  /* 0x0000000a150e7c10 */ /* 0x000fe4000fc7e00e */
[----:B------:R-:W-:Y:S01]  /*08d0*/  IADD3.X R19, PT, PT, R7, UR11, RZ, P1, P2 ;  /* 0x0000000b07137c10 */ /* 0x000fe20008fe44ff */
[----:B------:R-:W-:Y:S01]  /*08e0*/  IMAD R26, R15, 0x3, RZ ;  /* 0x000000030f1a7824 */ /* 0x000fe200078e02ff */
[----:B------:R-:W-:Y:S01]  /*08f0*/  IADD3 R16, P2, P1, R21, UR10, R16 ;  /* 0x0000000a15107c10 */ /* 0x000fe2000f95e010 */
[----:B-1----:R-:W-:Y:S01]  /*0900*/  IMAD.WIDE.U32 R12, R17, 0x4, R12 ;  /* 0x00000004110c7825 */ /* 0x002fe200078e000c */
[C---:B------:R-:W-:Y:S01]  /*0910*/  IADD3.X R15, PT, PT, R7.reuse, UR11, RZ, P3, P4 ;  /* 0x0000000b070f7c10 */ /* 0x040fe20009fe84ff */
[----:B------:R0:W3:Y:S01]  /*0920*/  LDG.E.U8 R23, desc[UR12][R18.64] ;  /* 0x0000000c12177981 */ /* 0x0000e2000c1e1100 */
[----:B------:R-:W-:Y:S01]  /*0930*/  IADD3.X R17, PT, PT, R7, UR11, RZ, P2, P1 ;  /* 0x0000000b07117c10 */ /* 0x000fe200097e24ff */
[----:B------:R-:W-:-:S02]  /*0940*/  IMAD.X R25, RZ, RZ, RZ, P5 ;  /* 0x000000ffff197224 */ /* 0x000fc400028e06ff */
[----:B------:R-:W4:Y:S01]  /*0950*/  LDG.E.U8 R14, desc[UR12][R14.64] ;  /* 0x0000000c0e0e7981 */ /* 0x000f22000c1e1100 */
[----:B--2---:R-:W-:-:S03]  /*0960*/  LEA R10, P3, R24, R10, 0x2 ;  /* 0x0000000a180a7211 */ /* 0x004fc600078610ff */
[----:B------:R-:W2:Y:S01]  /*0970*/  LDG.E R12, desc[UR12][R12.64] ;  /* 0x0000000c0c0c7981 */ /* 0x000ea2000c1e1900 */
[----:B0-----:R-:W-:Y:S02]  /*0980*/  IADD3 R18, P4, P5, R21, UR10, R26 ;  /* 0x0000000a15127c10 */ /* 0x001fe4000fd9e01a */
[----:B------:R-:W-:Y:S01]  /*0990*/  LEA.HI.X R11, R24, R11, R25, 0x2, P3 ;  /* 0x0000000b180b7211 */ /* 0x000fe200018f1419 */
[----:B------:R-:W5:Y:S01]  /*09a0*/  LDG.E.U8 R16, desc[UR12][R16.64] ;  /* 0x0000000c10107981 */ /* 0x000f62000c1e1100 */
[----:B------:R-:W-:-:S03]  /*09b0*/  IADD3.X R19, PT, PT, R7, UR11, RZ, P4, P5 ;  /* 0x0000000b07137c10 */ /* 0x000fc6000a7ea4ff */
[----:B------:R-:W5:Y:S04]  /*09c0*/  LDG.E R25, desc[UR12][R10.64+0x4] ;  /* 0x0000040c0a197981 */ /* 0x000f68000c1e1900 */
[----:B------:R-:W5:Y:S04]  /*09d0*/  LDG.E.U8 R18, desc[UR12][R18.64] ;  /* 0x0000000c12127981 */ /* 0x000f68000c1e1100 */
[----:B------:R-:W5:Y:S04]  /*09e0*/  LDG.E R26, desc[UR12][R10.64+0x8] ;  /* 0x0000080c0a1a7981 */ /* 0x000f68000c1e1900 */
[----:B------:R-:W5:Y:S01]  /*09f0*/  LDG.E R27, desc[UR12][R10.64+0xc] ;  /* 0x00000c0c0a1b7981 */ /* 0x000f62000c1e1900 */
[----:B------:R-:W-:Y:S01]  /*0a00*/  UIADD3 UR4, UPT, UPT, UR4, 0x4, URZ ;  /* 0x0000000404047890 */ /* 0x000fe2000fffe0ff */
[----:B---3--:R-:W-:-:S02]  /*0a10*/  I2FP.F32.U32 R23, R23 ;  /* 0x0000001700177245 */ /* 0x008fc40000201000 */
[----:B----4-:R-:W-:-:S03]  /*0a20*/  I2FP.F32.U32 R24, R14 ;  /* 0x0000000e00187245 */ /* 0x010fc60000201000 */
[----:B--2---:R-:W-:Y:S01]  /*0a30*/  FFMA R23, R23, R12, R22 ;  /* 0x0000000c17177223 */ /* 0x004fe20000000016 */
[----:B-----5:R-:W-:-:S03]  /*0a40*/  I2FP.F32.U32 R14, R16 ;  /* 0x00000010000e7245 */ /* 0x020fc60000201000 */
[----:B------:R-:W-:Y:S01]  /*0a50*/  FFMA R23, R24, R25, R23 ;  /* 0x0000001918177223 */ /* 0x000fe20000000017 */
[----:B------:R-:W-:-:S03]  /*0a60*/  I2FP.F32.U32 R13, R18 ;  /* 0x00000012000d7245 */ /* 0x000fc60000201000 */
[----:B------:R-:W-:-:S04]  /*0a70*/  FFMA R14, R14, R26, R23 ;  /* 0x0000001a0e0e7223 */ /* 0x000fc80000000017 */
[----:B------:R-:W-:-:S07]  /*0a80*/  FFMA R22, R13, R27, R14 ;  /* 0x0000001b0d167223 */ /* 0x000fce000000000e */
.L_x_12:
[----:B------:R-:W-:Y:S05]  /*0a90*/  BRA.U !UP1, `(.L_x_11) ;  /* 0x0000000109b07547 */ /* 0x000fea000b800000 */
[----:B------:R-:W-:Y:S02]  /*0aa0*/  UISETP.NE.AND UP0, UPT, UR9, 0x1, UPT ;  /* 0x000000010900788c */ /* 0x000fe4000bf05270 */
[----:B------:R-:W-:-:S04]  /*0ab0*/  ULOP3.LUT UR7, UR7, 0x1, URZ, 0xc0, !UPT ;  /* 0x0000000107077892 */ /* 0x000fc8000f8ec0ff */
[----:B------:R-:W-:-:S03]  /*0ac0*/  UISETP.NE.U32.AND UP1, UPT, UR7, 0x1, UPT ;  /* 0x000000010700788c */ /* 0x000fc6000bf25070 */
[----:B------:R-:W-:Y:S08]  /*0ad0*/  BRA.U !UP0, `(.L_x_13) ;  /* 0x00000001086c7547 */ /* 0x000ff0000b800000 */
[----:B------:R-:W0:Y:S01]  /*0ae0*/  LDCU.64 UR10, c[0x0][0x380] ;  /* 0x00007000ff0a77ac */ /* 0x000e220008000a00 */
[----:B------:R-:W1:Y:S01]  /*0af0*/  LDC.64 R14, c[0x0][0x3a8] ;  /* 0x0000ea00ff0e7b82 */ /* 0x000e620000000a00 */
[----:B------:R-:W-:Y:S02]  /*0b00*/  VIADD R13, R5, UR4 ;  /* 0x00000004050d7c36 */ /* 0x000fe40008000000 */
[----:B------:R-:W-:-:S03]  /*0b10*/  VIADD R19, R20, UR4 ;  /* 0x0000000414137c36 */ /* 0x000fc60008000000 */
[C---:B------:R-:W-:Y:S02]  /*0b20*/  VIMNMX.RELU R12, PT, PT, R13.reuse, R6, PT ;  /* 0x000000060d0c7248 */ /* 0x040fe40003fe1100 */
[----:B------:R-:W2:Y:S01]  /*0b30*/  LDC.64 R10, c[0x0][0x3a8] ;  /* 0x0000ea00ff0a7b82 */ /* 0x000ea20000000a00 */
[----:B------:R-:W-:Y:S02]  /*0b40*/  VIADDMNMX.RELU R13, R13, 0x1, R6, PT ;  /* 0x000000010d0d7846 */ /* 0x000fe40003801106 */
[----:B------:R-:W-:-:S03]  /*0b50*/  IMAD R12, R12, 0x3, RZ ;  /* 0x000000030c0c7824 */ /* 0x000fc600078e02ff */
[----:B------:R-:W-:Y:S02]  /*0b60*/  IMAD R18, R13, 0x3, RZ ;  /* 0x000000030d127824 */ /* 0x000fe400078e02ff */
[----:B0-----:R-:W-:-:S03]  /*0b70*/  IADD3 R16, P1, P2, R21, UR10, R12 ;  /* 0x0000000a15107c10 */ /* 0x001fc6000fa3e00c */
[----:B------:R-:W-:Y:S02]  /*0b80*/  IADD3 R12, P3, P4, R21, UR10, R18 ;  /* 0x0000000a150c7c10 */ /* 0x000fe4000fc7e012 */
[----:B------:R-:W-:Y:S02]  /*0b90*/  IADD3 R18, P5, PT, R20, UR4, RZ ;  /* 0x0000000414127c10 */ /* 0x000fe4000ffbe0ff */
[----:B------:R-:W-:Y:S01]  /*0ba0*/  IADD3.X R17, PT, PT, R7, UR11, RZ, P1, P2 ;  /* 0x0000000b07117c10 */ /* 0x000fe20008fe44ff */
[----:B-1----:R-:W-:Y:S01]  /*0bb0*/  IMAD.WIDE.U32 R14, R19, 0x4, R14 ;  /* 0x00000004130e7825 */ /* 0x002fe200078e000e */
[----:B------:R-:W-:-:S03]  /*0bc0*/  IADD3.X R13, PT, PT, R7, UR11, RZ, P3, P4 ;  /* 0x0000000b070d7c10 */ /* 0x000fc60009fe84ff */
[----:B------:R-:W-:Y:S01]  /*0bd0*/  IMAD.X R23, RZ, RZ, RZ, P5 ;  /* 0x000000ffff177224 */ /* 0x000fe200028e06ff */
[----:B------:R-:W3:Y:S01]  /*0be0*/  LDG.E.U8 R16, desc[UR12][R16.64] ;  /* 0x0000000c10107981 */ /* 0x000ee2000c1e1100 */
[----:B--2---:R-:W-:-:S03]  /*0bf0*/  LEA R10, P1, R18, R10, 0x2 ;  /* 0x0000000a120a7211 */ /* 0x004fc600078210ff */
[----:B------:R-:W2:Y:S01]  /*0c00*/  LDG.E.U8 R12, desc[UR12][R12.64] ;  /* 0x0000000c0c0c7981 */ /* 0x000ea2000c1e1100 */
[----:B------:R-:W-:-:S03]  /*0c10*/  LEA.HI.X R11, R18, R11, R23, 0x2, P1 ;  /* 0x0000000b120b7211 */ /* 0x000fc600008f1417 */
[----:B------:R-:W4:Y:S04]  /*0c20*/  LDG.E R14, desc[UR12][R14.64] ;  /* 0x0000000c0e0e7981 */ /* 0x000f28000c1e1900 */
[----:B------:R-:W5:Y:S01]  /*0c30*/  LDG.E R10, desc[UR12][R10.64+0x4] ;  /* 0x0000040c0a0a7981 */ /* 0x000f62000c1e1900 */
[----:B------:R-:W-:Y:S01]  /*0c40*/  UIADD3 UR4, UPT, UPT, UR4, 0x2, URZ ;  /* 0x0000000204047890 */ /* 0x000fe2000fffe0ff */
[----:B---3--:R-:W-:Y:S02]  /*0c50*/  I2FP.F32.U32 R19, R16 ;  /* 0x0000001000137245 */ /* 0x008fe40000201000 */
[----:B--2---:R-:W-:-:S03]  /*0c60*/  I2FP.F32.U32 R18, R12 ;  /* 0x0000000c00127245 */ /* 0x004fc60000201000 */
[----:B----4-:R-:W-:-:S04]  /*0c70*/  FFMA R19, R19, R14, R22 ;  /* 0x0000000e13137223 */ /* 0x010fc80000000016 */
[----:B-----5:R-:W-:-:S07]  /*0c80*/  FFMA R22, R18, R10, R19 ;  /* 0x0000000a12167223 */ /* 0x020fce0000000013 */
.L_x_13:
[----:B------:R-:W-:Y:S05]  /*0c90*/  BRA.U UP1, `(.L_x_11) ;  /* 0x0000000101307547 */ /* 0x000fea000b800000 */
[----:B------:R-:W0:Y:S01]  /*0ca0*/  LDCU.64 UR10, c[0x0][0x380] ;  /* 0x00007000ff0a77ac */ /* 0x000e220008000a00 */
[----:B------:R-:W1:Y:S01]  /*0cb0*/  LDC.64 R10, c[0x0][0x3a8] ;  /* 0x0000ea00ff0a7b82 */ /* 0x000e620000000a00 */
[----:B------:R-:W-:Y:S01]  /*0cc0*/  VIADDMNMX.RELU R12, R5, UR4, R6, PT ;  /* 0x00000004050c7c46 */ /* 0x000fe2000b801106 */
[----:B------:R-:W-:-:S04]  /*0cd0*/  VIADD R15, R20, UR4 ;  /* 0x00000004140f7c36 */ /* 0x000fc80008000000 */
[----:B------:R-:W-:-:S05]  /*0ce0*/  IMAD R12, R12, 0x3, RZ ;  /* 0x000000030c0c7824 */ /* 0x000fca00078e02ff */
[----:B0-----:R-:W-:-:S04]  /*0cf0*/  IADD3 R12, P1, P2, R21, UR10, R12 ;  /* 0x0000000a150c7c10 */ /* 0x001fc8000fa3e00c */
[----:B------:R-:W-:Y:S01]  /*0d00*/  IADD3.X R13, PT, PT, R7, UR11, RZ, P1, P2 ;  /* 0x0000000b070d7c10 */ /* 0x000fe20008fe44ff */
[----:B-1----:R-:W-:-:S04]  /*0d10*/  IMAD.WIDE.U32 R10, R15, 0x4, R10 ;  /* 0x000000040f0a7825 */ /* 0x002fc800078e000a */
[----:B------:R-:W2:Y:S04]  /*0d20*/  LDG.E.U8 R12, desc[UR12][R12.64] ;  /* 0x0000000c0c0c7981 */ /* 0x000ea8000c1e1100 */
[----:B------:R-:W3:Y:S01]  /*0d30*/  LDG.E R10, desc[UR12][R10.64] ;  /* 0x0000000c0a0a7981 */ /* 0x000ee2000c1e1900 */
[----:B--2---:R-:W-:-:S05]  /*0d40*/  I2FP.F32.U32 R7, R12 ;  /* 0x0000000c00077245 */ /* 0x004fca0000201000 */
[----:B---3--:R-:W-:-:S07]  /*0d50*/  FFMA R22, R7, R10, R22 ;  /* 0x0000000a07167223 */ /* 0x008fce0000000016 */
.L_x_11:
[----:B------:R-:W-:Y:S05]  /*0d60*/  @P0 BRA `(.L_x_14) ;  /* 0xfffffff4002c0947 */ /* 0x000fea000383ffff */
[----:B------:R-:W0:Y:S01]  /*0d70*/  LDCU.64 UR10, c[0x0][0x390] ;  /* 0x00007200ff0a77ac */ /* 0x000e220008000a00 */
[----:B------:R-:W-:Y:S01]  /*0d80*/  FMNMX R22, R22, 255, PT ;  /* 0x437f000016167809 */ /* 0x000fe20003800000 */
[----:B------:R-:W-:Y:S02]  /*0d90*/  IMAD.IADD R11, R3, 0x1, R8 ;  /* 0x00000001030b7824 */ /* 0x000fe400078e0208 */
[----:B------:R-:W-:Y:S01]  /*0da0*/  VIADD R8, R8, 0x1 ;  /* 0x0000000108087836 */ /* 0x000fe20000000000 */
[----:B------:R-:W-:Y:S02]  /*0db0*/  FMNMX R22, RZ, R22, !PT ;  /* 0x00000016ff167209 */ /* 0x000fe40007800000 */
[----:B------:R-:W-:Y:S02]  /*0dc0*/  SHF.R.S32.HI R9, RZ, 0x1f, R11 ;  /* 0x0000001fff097819 */ /* 0x000fe4000001140b */
[----:B------:R-:W1:Y:S01]  /*0dd0*/  F2I.U32.TRUNC.NTZ R7, R22 ;  /* 0x0000001600077305 */ /* 0x000e62000020f000 */
[----:B0-----:R-:W-:-:S04]  /*0de0*/  IADD3 R10, P0, P1, R11, UR10, R0 ;  /* 0x0000000a0b0a7c10 */ /* 0x001fc8000f91e000 */
[----:B------:R-:W-:Y:S02]  /*0df0*/  IADD3.X R11, PT, PT, R9, UR11, R2, P0, P1 ;  /* 0x0000000b090b7c10 */ /* 0x000fe400087e2402 */
[----:B------:R-:W-:-:S03]  /*0e00*/  ISETP.NE.AND P0, PT, R8, 0x3, PT ;  /* 0x000000030800780c */ /* 0x000fc60003f05270 */
[----:B-1----:R0:W-:Y:S10]  /*0e10*/  STG.E.U8 desc[UR12][R10.64], R7 ;  /* 0x000000070a007986 */ /* 0x0021f4000c10110c */
[----:B------:R-:W-:Y:S05]  /*0e20*/  @!P0 EXIT ;  /* 0x000000000000894d */ /* 0x000fea0003800000 */
[----:B------:R-:W-:Y:S05]  /*0e30*/  BRA `(.L_x_15) ;  /* 0xfffffff000f07947 */ /* 0x000fea000383ffff */
.L_x_8:
[----:B------:R-:W0:Y:S01]  /*0e40*/  LDCU.64 UR4, c[0x0][0x390] ;  /* 0x00007200ff0477ac */ /* 0x000e220008000a00 */
[----:B------:R-:W-:Y:S02]  /*0e50*/  SHF.R.S32.HI R5, RZ, 0x1f, R3 ;  /* 0x0000001fff057819 */ /* 0x000fe40000011403 */
[----:B0-----:R-:W-:-:S04]  /*0e60*/  IADD3 R4, P0, P1, R3, UR4, R0 ;  /* 0x0000000403047c10 */ /* 0x001fc8000f91e000 */
[----:B------:R-:W-:-:S05]  /*0e70*/  IADD3.X R5, PT, PT, R5, UR5, R2, P0, P1 ;  /* 0x0000000505057c10 */ /* 0x000fca00087e2402 */
[----:B------:R-:W-:Y:S04]  /*0e80*/  STG.E.U8 desc[UR12][R4.64], RZ ;  /* 0x000000ff04007986 */ /* 0x000fe8000c10110c */
[----:B------:R-:W-:Y:S04]  /*0e90*/  STG.E.U8 desc[UR12][R4.64+0x1], RZ ;  /* 0x000001ff04007986 */ /* 0x000fe8000c10110c */
[----:B------:R-:W-:Y:S01]  /*0ea0*/  STG.E.U8 desc[UR12][R4.64+0x2], RZ ;  /* 0x000002ff04007986 */ /* 0x000fe2000c10110c */
[----:B------:R-:W-:Y:S05]  /*0eb0*/  EXIT ;  /* 0x000000000000794d */ /* 0x000fea0003800000 */
.L_x_16:
        /* <DEDUP_REMOVED lines=12> */
.L_x_26:


//--------------------- .text._Z29nppiFilterGauss_8u_C1R_kernelPKhiPhiiiPKfi --------------------------
	.section	.text._Z29nppiFilterGauss_8u_C1R_kernelPKhiPhiiiPKfi,"ax",@progbits
	.align	128
        .global         _Z29nppiFilterGauss_8u_C1R_kernelPKhiPhiiiPKfi
        .type           _Z29nppiFilterGauss_8u_C1R_kernelPKhiPhiiiPKfi,@function
        .size           _Z29nppiFilterGauss_8u_C1R_kernelPKhiPhiiiPKfi,(.L_x_27 - _Z29nppiFilterGauss_8u_C1R_kernelPKhiPhiiiPKfi)
        .other          _Z29nppiFilterGauss_8u_C1R_kernelPKhiPhiiiPKfi,@"STO_CUDA_ENTRY STV_DEFAULT"
_Z29nppiFilterGauss_8u_C1R_kernelPKhiPhiiiPKfi:
.text._Z29nppiFilterGauss_8u_C1R_kernelPKhiPhiiiPKfi:
        /* <DEDUP_REMOVED lines=15> */
[----:B------:R-:W-:Y:S01]  /*00f0*/  IMAD.MOV.U32 R20, RZ, RZ, RZ ;  /* 0x000000ffff147224 */ /* 0x000fe200078e00ff */
[----:B------:R-:W1:Y:S01]  /*0100*/  LDCU UR4, c[0x0][0x398] ;  /* 0x00007300ff0477ac */ /* 0x000e620008000800 */
[----:B------:R-:W2:Y:S01]  /*0110*/  LDCU.64 UR10, c[0x0][0x358] ;  /* 0x00006b00ff0a77ac */ /* 0x000ea20008000a00 */
[----:B0-----:R-:W-:Y:S01]  /*0120*/  UISETP.GE.AND UP0, UPT, UR5, 0x1, UPT ;  /* 0x000000010500788c */ /* 0x001fe2000bf06270 */
[----:B-1----:R-:W-:-:S08]  /*0130*/  IMAD R3, R6, UR4, RZ ;  /* 0x0000000406037c24 */ /* 0x002fd0000f8e02ff */
[----:B--2---:R-:W-:Y:S05]  /*0140*/  BRA.U !UP0, `(.L_x_17) ;  /* 0x0000000908b87547 */ /* 0x004fea000b800000 */
[----:B------:R-:W-:Y:S01]  /*0150*/  USHF.R.U32.HI UR4, URZ, 0x1, UR5 ;  /* 0x00000001ff047899 */ /* 0x000fe20008011605 */
[----:B------:R-:W-:Y:S01]  /*0160*/  VIADD R4, R7, 0xffffffff ;  /* 0xffffffff07047836 */ /* 0x000fe20000000000 */
[----:B------:R-:W-:Y:S01]  /*0170*/  ULOP3.LUT UR7, UR5, 0x7, URZ, 0xc0, !UPT ;  /* 0x0000000705077892 */ /* 0x000fe2000f8ec0ff */
[----:B------:R-:W-:Y:S01]  /*0180*/  IMAD.MOV.U32 R20, RZ, RZ, RZ ;  /* 0x000000ffff147224 */ /* 0x000fe200078e00ff */
[----:B------:R-:W-:Y:S01]  /*0190*/  ULOP3.LUT UR8, UR5, 0x3, URZ, 0xc0, !UPT ;  /* 0x0000000305087892 */ /* 0x000fe2000f8ec0ff */
[----:B------:R-:W-:Y:S01]  /*01a0*/  IMAD.MOV.U32 R5, RZ, RZ, RZ ;  /* 0x000000ffff057224 */ /* 0x000fe200078e00ff */
[----:B------:R-:W-:Y:S01]  /*01b0*/  UIADD3 UR6, UPT, UPT, UR12, -0x1, URZ ;  /* 0xffffffff0c067890 */ /* 0x000fe2000fffe0ff */
[----:B------:R-:W-:Y:S01]  /*01c0*/  VIADD R6, R6, -UR4 ;  /* 0x8000000406067c36 */ /* 0x000fe20008000000 */
[----:B------:R-:W-:Y:S01]  /*01d0*/  ULOP3.LUT UR5, UR5, 0x7ffffff8, URZ, 0xc0, !UPT ;  /* 0x7ffffff805057892 */ /* 0x000fe2000f8ec0ff */
[----:B------:R-:W-:-:S11]  /*01e0*/  VIADD R7, R0, -UR4 ;  /* 0x8000000400077c36 */ /* 0x000fd60008000000 */
.L_x_23:
        /* <DEDUP_REMOVED lines=9> */
[----:B------:R-:W-:Y:S01]  /*0280*/  SHF.R.S32.HI R2, RZ, 0x1f, R9 ;  /* 0x0000001fff027819 */ /* 0x000fe20000011409 */
[----:B------:R-:W-:Y:S10]  /*0290*/  BRA.U !UP0, `(.L_x_18) ;  /* 0x0000000508087547 */ /* 0x000ff4000b800000 */
[----:B------:R-:W0:Y:S01]  /*02a0*/  LDCU.64 UR14, c[0x0][0x380] ;  /* 0x00007000ff0e77ac */ /* 0x000e220008000a00 */
[----:B------:R-:W-:-:S05]  /*02b0*/  UMOV UR4, URZ ;  /* 0x000000ff00047c82 */ /* 0x000fca0008000000 */
.L_x_19:
[----:B------:R-:W1:Y:S01]  /*02c0*/  LDC.64 R18, c[0x0][0x3a8] ;  /* 0x0000ea00ff127b82 */ /* 0x000e620000000a00 */
[----:B------:R-:W-:Y:S02]  /*02d0*/  VIADD R27, R7, UR4 ;  /* 0x00000004071b7c36 */ /* 0x000fe40008000000 */
[----:B------:R-:W-:-:S03]  /*02e0*/  VIADD R11, R8, UR4 ;  /* 0x00000004080b7c36 */ /* 0x000fc60008000000 */
[----:B------:R-:W-:-:S04]  /*02f0*/  VIMNMX.RELU R22, PT, PT, R27, R4, PT ;  /* 0x000000041b167248 */ /* 0x000fc80003fe1100 */
[----:B0-----:R-:W-:-:S04]  /*0300*/  IADD3 R22, P1, P2, R22, UR14, R9 ;  /* 0x0000000e16167c10 */ /* 0x001fc8000fa3e009 */
[----:B------:R-:W-:-:S06]  /*0310*/  IADD3.X R23, PT, PT, RZ, UR15, R2, P1, P2 ;  /* 0x0000000fff177c10 */ /* 0x000fcc0008fe4402 */
[----:B------:R0:W2:Y:S01]  /*0320*/  LDG.E.U8 R23, desc[UR10][R22.64] ;  /* 0x0000000a16177981 */ /* 0x0000a2000c1e1100 */
[----:B-1----:R-:W-:-:S05]  /*0330*/  IMAD.WIDE.U32 R18, R11, 0x4, R18 ;  /* 0x000000040b127825 */ /* 0x002fca00078e0012 */
[----:B------:R-:W3:Y:S01]  /*0340*/  LDG.E R25, desc[UR10][R18.64] ;  /* 0x0000000a12197981 */ /* 0x000ee2000c1e1900 */
[C-C-:B------:R-:W-:Y:S02]  /*0350*/  VIADDMNMX.RELU R10, R27.reuse, 0x1, R4.reuse, PT ;  /* 0x000000011b0a7846 */ /* 0x140fe40003801104 */
[C-C-:B------:R-:W-:Y:S01]  /*0360*/  VIADDMNMX.RELU R12, R27.reuse, 0x2, R4.reuse, PT ;  /* 0x000000021b0c7846 */ /* 0x140fe20003801104 */
[----:B------:R-:W4:Y:S01]  /*0370*/  LDG.E R26, desc[UR10][R18.64+0x4] ;  /* 0x0000040a121a7981 */ /* 0x000f22000c1e1900 */
[--C-:B------:R-:W-:Y:S02]  /*0380*/  IADD3 R10, P5, P6, R10, UR14, R9.reuse ;  /* 0x0000000e0a0a7c10 */ /* 0x100fe4000febe009 */
[----:B------:R-:W-:Y:S02]  /*0390*/  VIADDMNMX.RELU R14, R27, 0x3, R4, PT ;  /* 0x000000031b0e7846 */ /* 0x000fe40003801104 */
[----:B------:R-:W-:Y:S02]  /*03a0*/  IADD3 R12, P3, P4, R12, UR14, R9 ;  /* 0x0000000e0c0c7c10 */ /* 0x000fe4000fc7e009 */
[----:B------:R-:W-:-:S02]  /*03b0*/  IADD3.X R11, PT, PT, RZ, UR15, R2, P5, P6 ;  /* 0x0000000fff0b7c10 */ /* 0x000fc4000afec402 */
[C---:B------:R-:W-:Y:S02]  /*03c0*/  VIADDMNMX.RELU R16, R27.reuse, 0x4, R4, PT ;  /* 0x000000041b107846 */ /* 0x040fe40003801104 */
[--C-:B------:R-:W-:Y:S01]  /*03d0*/  IADD3 R14, P1, P2, R14, UR14, R9.reuse ;  /* 0x0000000e0e0e7c10 */ /* 0x100fe2000fa3e009 */
[----:B------:R-:W5:Y:S01]  /*03e0*/  LDG.E.U8 R21, desc[UR10][R10.64] ;  /* 0x0000000a0a157981 */ /* 0x000f62000c1e1100 */
[--C-:B------:R-:W-:Y:S02]  /*03f0*/  IADD3.X R13, PT, PT, RZ, UR15, R2.reuse, P3, P4 ;  /* 0x0000000fff0d7c10 */ /* 0x100fe40009fe8402 */
[----:B------:R-:W-:Y:S02]  /*0400*/  IADD3 R16, P5, P6, R16, UR14, R9 ;  /* 0x0000000e10107c10 */ /* 0x000fe4000febe009 */
[----:B------:R-:W-:Y:S01]  /*0410*/  IADD3.X R15, PT, PT, RZ, UR15, R2, P1, P2 ;  /* 0x0000000fff0f7c10 */ /* 0x000fe20008fe4402 */
[----:B------:R1:W4:Y:S01]  /*0420*/  LDG.E.U8 R24, desc[UR10][R12.64] ;  /* 0x0000000a0c187981 */ /* 0x000322000c1e1100 */
[----:B0-----:R-:W-:-:S02]  /*0430*/  VIADDMNMX.RELU R22, R27, 0x5, R4, PT ;  /* 0x000000051b167846 */ /* 0x001fc40003801104 */
[----:B------:R-:W-:Y:S01]  /*0440*/  IADD3.X R17, PT, PT, RZ, UR15, R2, P5, P6 ;  /* 0x0000000fff117c10 */ /* 0x000fe2000afec402 */
[----:B------:R-:W4:Y:S01]  /*0450*/  LDG.E.U8 R14, desc[UR10][R14.64] ;  /* 0x0000000a0e0e7981 */ /* 0x000f22000c1e1100 */
[C-C-:B------:R-:W-:Y:S02]  /*0460*/  VIADDMNMX.RELU R28, R27.reuse, 0x6, R4.reuse, PT ;  /* 0x000000061b1c7846 */ /* 0x140fe40003801104 */
[----:B------:R-:W-:Y:S01]  /*0470*/  IADD3 R22, P1, P2, R22, UR14, R9 ;  /* 0x0000000e16167c10 */ /* 0x000fe2000fa3e009 */
[----:B------:R-:W4:Y:S01]  /*0480*/  LDG.E.U8 R16, desc[UR10][R16.64] ;  /* 0x0000000a10107981 */ /* 0x000f22000c1e1100 */
[----:B-1----:R-:W-:-:S03]  /*0490*/  VIADDMNMX.RELU R12, R27, 0x7, R4, PT ;  /* 0x000000071b0c7846 */ /* 0x002fc60003801104 */
[----:B------:R-:W4:Y:S01]  /*04a0*/  LDG.E R27, desc[UR10][R18.64+0x8] ;  /* 0x0000080a121b7981 */ /* 0x000f22000c1e1900 */
[----:B------:R-:W-:-:S03]  /*04b0*/  IADD3 R10, P3, P4, R28, UR14, R9 ;  /* 0x0000000e1c0a7c10 */ /* 0x000fc6000fc7e009 */
[----:B------:R-:W4:Y:S01]  /*04c0*/  LDG.E R15, desc[UR10][R18.64+0xc] ;  /* 0x00000c0a120f7981 */ /* 0x000f22000c1e1900 */
[----:B------:R-:W-:-:S03]  /*04d0*/  IADD3.X R11, PT, PT, RZ, UR15, R2, P3, P4 ;  /* 0x0000000fff0b7c10 */ /* 0x000fc60009fe8402 */
[----:B------:R-:W4:Y:S04]  /*04e0*/  LDG.E R17, desc[UR10][R18.64+0x10] ;  /* 0x0000100a12117981 */ /* 0x000f28000c1e1900 */
[----:B------:R-:W4:Y:S04]  /*04f0*/  LDG.E.U8 R10, desc[UR10][R10.64] ;  /* 0x0000000a0a0a7981 */ /* 0x000f28000c1e1100 */
[----:B------:R-:W4:Y:S01]  /*0500*/  LDG.E R28, desc[UR10][R18.64+0x18] ;  /* 0x0000180a121c7981 */ /* 0x000f22000c1e1900 */
[----:B--2---:R-:W-:Y:S02]  /*0510*/  I2FP.F32.U32 R29, R23 ;  /* 0x00000017001d7245 */ /* 0x004fe40000201000 */
[----:B------:R-:W-:-:S02]  /*0520*/  IADD3.X R23, PT, PT, RZ, UR15, R2, P1, P2 ;  /* 0x0000000fff177c10 */ /* 0x000fc40008fe4402 */
[----:B------:R-:W-:-:S03]  /*0530*/  IADD3 R12, P1, P2, R12, UR14, R9 ;  /* 0x0000000e0c0c7c10 */ /* 0x000fc6000fa3e009 */
[----:B------:R0:W2:Y:S01]  /*0540*/  LDG.E.U8 R22, desc[UR10][R22.64] ;  /* 0x0000000a16167981 */ /* 0x0000a2000c1e1100 */
[----:B------:R-:W-:Y:S01]  /*0550*/  IADD3.X R13, PT, PT, RZ, UR15, R2, P1, P2 ;  /* 0x0000000fff0d7c10 */ /* 0x000fe20008fe4402 */
[----:B---3--:R-:W-:Y:S02]  /*0560*/  FFMA R25, R29, R25, R20 ;  /* 0x000000191d197223 */ /* 0x008fe40000000014 */
[----:B------:R-:W3:Y:S04]  /*0570*/  LDG.E R20, desc[UR10][R18.64+0x14] ;  /* 0x0000140a12147981 */ /* 0x000ee8000c1e1900 */
[----:B------:R-:W3:Y:S04]  /*0580*/  LDG.E.U8 R12, desc[UR10][R12.64] ;  /* 0x0000000a0c0c7981 */ /* 0x000ee8000c1e1100 */
[----:B------:R-:W3:Y:S01]  /*0590*/  LDG.E R29, desc[UR10][R18.64+0x1c] ;  /* 0x00001c0a121d7981 */ /* 0x000ee2000c1e1900 */
[----:B-----5:R-:W-:-:S05]  /*05a0*/  I2FP.F32.U32 R21, R21 ;  /* 0x0000001500157245 */ /* 0x020fca0000201000 */
[----:B----4-:R-:W-:Y:S01]  /*05b0*/  FFMA R26, R21, R26, R25 ;  /* 0x0000001a151a7223 */ /* 0x010fe20000000019 */
[----:B------:R-:W-:Y:S02]  /*05c0*/  I2FP.F32.U32 R24, R24 ;  /* 0x0000001800187245 */ /* 0x000fe40000201000 */
[----:B------:R-:W-:Y:S01]  /*05d0*/  I2FP.F32.U32 R21, R14 ;  /* 0x0000000e00157245 */ /* 0x000fe20000201000 */
[----:B------:R-:W-:Y:S01]  /*05e0*/  UIADD3 UR4, UPT, UPT, UR4, 0x8, URZ ;  /* 0x0000000804047890 */ /* 0x000fe2000fffe0ff */
[----:B0-----:R-:W-:Y:S01]  /*05f0*/  I2FP.F32.U32 R23, R16 ;  /* 0x0000001000177245 */ /* 0x001fe20000201000 */
[----:B------:R-:W-:-:S04]  /*0600*/  FFMA R24, R24, R27, R26 ;  /* 0x0000001b18187223 */ /* 0x000fc8000000001a */
[----:B------:R-:W-:Y:S01]  /*0610*/  FFMA R24, R21, R15, R24 ;  /* 0x0000000f15187223 */ /* 0x000fe20000000018 */
[----:B------:R-:W-:-:S03]  /*0620*/  UISETP.NE.AND UP0, UPT, UR4, UR5, UPT ;  /* 0x000000050400728c */ /* 0x000fc6000bf05270 */
[----:B------:R-:W-:Y:S01]  /*0630*/  FFMA R17, R23, R17, R24 ;  /* 0x0000001117117223 */ /* 0x000fe20000000018 */
[----:B------:R-:W-:Y:S02]  /*0640*/  I2FP.F32.U32 R10, R10 ;  /* 0x0000000a000a7245 */ /* 0x000fe40000201000 */
[----:B--2---:R-:W-:-:S05]  /*0650*/  I2FP.F32.U32 R22, R22 ;  /* 0x0000001600167245 */ /* 0x004fca0000201000 */
[----:B---3--:R-:W-:Y:S01]  /*0660*/  FFMA R17, R22, R20, R17 ;  /* 0x0000001416117223 */ /* 0x008fe20000000011 */
[----:B------:R-:W-:-:S03]  /*0670*/  I2FP.F32.U32 R11, R12 ;  /* 0x0000000c000b7245 */ /* 0x000fc60000201000 */
[----:B------:R-:W-:-:S04]  /*0680*/  FFMA R10, R10, R28, R17 ;  /* 0x0000001c0a0a7223 */ /* 0x000fc80000000011 */
[----:B------:R-:W-:Y:S01]  /*0690*/  FFMA R20, R11, R29, R10 ;  /* 0x0000001d0b147223 */ /* 0x000fe2000000000a */
[----:B------:R-:W-:Y:S06]  /*06a0*/  BRA.U UP0, `(.L_x_19) ;  /* 0xfffffffd00047547 */ /* 0x000fec000b83ffff */
[----:B------:R-:W-:-:S05]  /*06b0*/  UMOV UR4, UR5 ;  /* 0x0000000500047c82 */ /* 0x000fca0008000000 */
.L_x_18:
[----:B------:R-:W-:-:S09]  /*06c0*/  UISETP.NE.AND UP0, UPT, UR7, URZ, UPT ;  /* 0x000000ff0700728c */ /* 0x000fd2000bf05270 */
[----:B------:R-:W-:Y:S05]  /*06d0*/  BRA.U !UP0, `(.L_x_20) ;  /* 0x0000000508507547 */ /* 0x000fea000b800000 */
[----:B------:R-:W-:Y:S02]  /*06e0*/  UIADD3 UR9, UPT, UPT, UR7, -0x1, URZ ;  /* 0xffffffff07097890 */ /* 0x000fe4000fffe0ff */
[----:B------:R-:W-:Y:S02]  /*06f0*/  UISETP.NE.AND UP1, UPT, UR8, URZ, UPT ;  /* 0x000000ff0800728c */ /* 0x000fe4000bf25270 */
[----:B------:R-:W-:-:S09]  /*0700*/  UISETP.GE.U32.AND UP0, UPT, UR9, 0x3, UPT ;  /* 0x000000030900788c */ /* 0x000fd2000bf06070 */
[----:B------:R-:W-:Y:S05]  /*0710*/  BRA.U !UP0, `(.L_x_21) ;  /* 0x00000001089c7547 */ /* 0x000fea000b800000 */
[----:B------:R-:W0:Y:S01]  /*0720*/  LDCU.64 UR14, c[0x0][0x380] ;  /* 0x00007000ff0e77ac */ /* 0x000e220008000a00 */
[----:B------:R-:W1:Y:S01]  /*0730*/  LDC.64 R12, c[0x0][0x3a8] ;  /* 0x0000ea00ff0c7b82 */ /* 0x000e620000000a00 */
[----:B------:R-:W-:Y:S02]  /*0740*/  VIADD R15, R7, UR4 ;  /* 0x00000004070f7c36 */ /* 0x000fe40008000000 */
[----:B------:R-:W-:-:S03]  /*0750*/  VIADD R17, R8, UR4 ;  /* 0x0000000408117c36 */ /* 0x000fc60008000000 */
[C---:B------:R-:W-:Y:S02]  /*0760*/  VIMNMX.RELU R22, PT, PT, R15.reuse, R4, PT ;  /* 0x000000040f167248 */ /* 0x040fe40003fe1100 */
[----:B------:R-:W2:Y:S01]  /*0770*/  LDC.64 R10, c[0x0][0x3a8] ;  /* 0x0000ea00ff0a7b82 */ /* 0x000ea20000000a00 */
[C-C-:B------:R-:W-:Y:S02]  /*0780*/  VIADDMNMX.RELU R14, R15.reuse, 0x1, R4.reuse, PT ;  /* 0x000000010f0e7846 */ /* 0x140fe40003801104 */
[----:B------:R-:W-:Y:S02]  /*0790*/  IADD3 R19, P5, PT, R8, UR4, RZ ;  /* 0x0000000408137c10 */ /* 0x000fe4000ffbe0ff */
[----:B------:R-:W-:Y:S02]  /*07a0*/  VIADDMNMX.RELU R16, R15, 0x2, R4, PT ;  /* 0x000000020f107846 */ /* 0x000fe40003801104 */
[--C-:B0-----:R-:W-:Y:S02]  /*07b0*/  IADD3 R22, P1, P2, R22, UR14, R9.reuse ;  /* 0x0000000e16167c10 */ /* 0x101fe4000fa3e009 */
[----:B------:R-:W-:-:S02]  /*07c0*/  IADD3 R14, P3, P4, R14, UR14, R9 ;  /* 0x0000000e0e0e7c10 */ /* 0x000fc4000fc7e009 */
[----:B------:R-:W-:Y:S01]  /*07d0*/  IADD3.X R23, PT, PT, RZ, UR15, R2, P1, P2 ;  /* 0x0000000fff177c10 */ /* 0x000fe20008fe4402 */
[----:B------:R-:W-:Y:S01]  /*07e0*/  IMAD.X R24, RZ, RZ, RZ, P5 ;  /* 0x000000ffff187224 */ /* 0x000fe200028e06ff */
[----:B------:R-:W-:Y:S01]  /*07f0*/  VIADDMNMX.RELU R18, R15, 0x3, R4, PT ;  /* 0x000000030f127846 */ /* 0x000fe20003801104 */
[----:B-1----:R-:W-:Y:S01]  /*0800*/  IMAD.WIDE.U32 R12, R17, 0x4, R12 ;  /* 0x00000004110c7825 */ /* 0x002fe200078e000c */
[--C-:B------:R-:W-:Y:S01]  /*0810*/  IADD3 R16, P1, P2, R16, UR14, R9.reuse ;  /* 0x0000000e10107c10 */ /* 0x100fe2000fa3e009 */
[----:B------:R-:W3:Y:S01]  /*0820*/  LDG.E.U8 R22, desc[UR10][R22.64] ;  /* 0x0000000a16167981 */ /* 0x000ee2000c1e1100 */
[--C-:B------:R-:W-:Y:S02]  /*0830*/  IADD3.X R15, PT, PT, RZ, UR15, R2.reuse, P3, P4 ;  /* 0x0000000fff0f7c10 */ /* 0x100fe40009fe8402 */
[----:B------:R-:W-:Y:S01]  /*0840*/  IADD3 R18, P4, P5, R18, UR14, R9 ;  /* 0x0000000e12127c10 */ /* 0x000fe2000fd9e009 */
[----:B------:R-:W4:Y:S01]  /*0850*/  LDG.E R12, desc[UR10][R12.64] ;  /* 0x0000000a0c0c7981 */ /* 0x000f22000c1e1900 */
[----:B------:R-:W-:-:S02]  /*0860*/  IADD3.X R17, PT, PT, RZ, UR15, R2, P1, P2 ;  /* 0x0000000fff117c10 */ /* 0x000fc40008fe4402 */
[C---:B--2---:R-:W-:Y:S01]  /*0870*/  LEA R10, P3, R19.reuse, R10, 0x2 ;  /* 0x0000000a130a7211 */ /* 0x044fe200078610ff */
[----:B------:R-:W2:Y:S03]  /*0880*/  LDG.E.U8 R14, desc[UR10][R14.64] ;  /* 0x0000000a0e0e7981 */ /* 0x000ea6000c1e1100 */
[----:B------:R-:W-:Y:S01]  /*0890*/  LEA.HI.X R11, R19, R11, R24, 0x2, P3 ;  /* 0x0000000b130b7211 */ /* 0x000fe200018f1418 */
[----:B------:R-:W5:Y:S01]  /*08a0*/  LDG.E.U8 R16, desc[UR10][R16.64] ;  /* 0x0000000a10107981 */ /* 0x000f62000c1e1100 */
[----:B------:R-:W-:-:S03]  /*08b0*/  IADD3.X R19, PT, PT, RZ, UR15, R2, P4, P5 ;  /* 0x0000000fff137c10 */ /* 0x000fc6000a7ea402 */
[----:B------:R-:W5:Y:S04]  /*08c0*/  LDG.E R23, desc[UR10][R10.64+0x4] ;  /* 0x0000040a0a177981 */ /* 0x000f68000c1e1900 */
[----:B------:R-:W5:Y:S04]  /*08d0*/  LDG.E.U8 R18, desc[UR10][R18.64] ;  /* 0x0000000a12127981 */ /* 0x000f68000c1e1100 */
[----:B------:R-:W5:Y:S04]  /*08e0*/  LDG.E R24, desc[UR10][R10.64+0x8] ;  /* 0x0000080a0a187981 */ /* 0x000f68000c1e1900 */
[----:B------:R-:W5:Y:S01]  /*08f0*/  LDG.E R25, desc[UR10][R10.64+0xc] ;  /* 0x00000c0a0a197981 */ /* 0x000f62000c1e1900 */
[----:B------:R-:W-:Y:S01]  /*0900*/  UIADD3 UR4, UPT, UPT, UR4, 0x4, URZ ;  /* 0x0000000404047890 */ /* 0x000fe2000fffe0ff */
[----:B---3--:R-:W-:-:S05]  /*0910*/  I2FP.F32.U32 R21, R22 ;  /* 0x0000001600157245 */ /* 0x008fca0000201000 */
[----:B----4-:R-:W-:Y:S01]  /*0920*/  FFMA R21, R21, R12, R20 ;  /* 0x0000000c15157223 */ /* 0x010fe20000000014 */
[----:B--2---:R-:W-:Y:S02]  /*0930*/  I2FP.F32.U32 R22, R14 ;  /* 0x0000000e00167245 */ /* 0x004fe40000201000 */
[----:B-----5:R-:W-:-:S03]  /*0940*/  I2FP.F32.U32 R14, R16 ;  /* 0x00000010000e7245 */ /* 0x020fc60000201000 */
[----:B------:R-:W-:Y:S01]  /*0950*/  FFMA R21, R22, R23, R21 ;  /* 0x0000001716157223 */ /* 0x000fe20000000015 */
[----:B------:R-:W-:-:S03]  /*0960*/  I2FP.F32.U32 R13, R18 ;  /* 0x00000012000d7245 */ /* 0x000fc60000201000 */
[----:B------:R-:W-:-:S04]  /*0970*/  FFMA R14, R14, R24, R21 ;  /* 0x000000180e0e7223 */ /* 0x000fc80000000015 */
[----:B------:R-:W-:-:S07]  /*0980*/  FFMA R20, R13, R25, R14 ;  /* 0x000000190d147223 */ /* 0x000fce000000000e */
.L_x_21:
[----:B------:R-:W-:Y:S05]  /*0990*/  BRA.U !UP1, `(.L_x_20) ;  /* 0x0000000109a07547 */ /* 0x000fea000b800000 */
[----:B------:R-:W-:Y:S02]  /*09a0*/  UISETP.NE.AND UP0, UPT, UR8, 0x1, UPT ;  /* 0x000000010800788c */ /* 0x000fe4000bf05270 */
[----:B------:R-:W-:-:S07]  /*09b0*/  ULOP3.LUT UP1, URZ, UR13, 0x1, URZ, 0xc0, !UPT ;  /* 0x000000010dff7892 */ /* 0x000fce000f82c0ff */
[----:B------:R-:W-:Y:S05]  /*09c0*/  BRA.U !UP0, `(.L_x_22) ;  /* 0x0000000108647547 */ /* 0x000fea000b800000 */
[----:B------:R-:W0:Y:S01]  /*09d0*/  LDCU.64 UR14, c[0x0][0x380] ;  /* 0x00007000ff0e77ac */ /* 0x000e220008000a00 */
[----:B------:R-:W1:Y:S01]  /*09e0*/  LDC.64 R10, c[0x0][0x3a8] ;  /* 0x0000ea00ff0a7b82 */ /* 0x000e620000000a00 */
[----:B------:R-:W-:Y:S01]  /*09f0*/  VIADD R15, R7, UR4 ;  /* 0x00000004070f7c36 */ /* 0x000fe20008000000 */
[C---:B------:R-:W-:Y:S01]  /*0a00*/  IADD3 R18, P5, PT, R8.reuse, UR4, RZ ;  /* 0x0000000408127c10 */ /* 0x040fe2000ffbe0ff */
[----:B------:R-:W-:-:S03]  /*0a10*/  VIADD R19, R8, UR4 ;  /* 0x0000000408137c36 */ /* 0x000fc60008000000 */
[C---:B------:R-:W-:Y:S01]  /*0a20*/  VIMNMX.RELU R16, PT, PT, R15.reuse, R4, PT ;  /* 0x000000040f107248 */ /* 0x040fe20003fe1100 */
[----:B------:R-:W-:Y:S01]  /*0a30*/  IMAD.X R21, RZ, RZ, RZ, P5 ;  /* 0x000000ffff157224 */ /* 0x000fe200028e06ff */
[----:B------:R-:W2:Y:S01]  /*0a40*/  LDC.64 R12, c[0x0][0x3a8] ;  /* 0x0000ea00ff0c7b82 */ /* 0x000ea20000000a00 */
[----:B------:R-:W-:Y:S02]  /*0a50*/  VIADDMNMX.RELU R14, R15, 0x1, R4, PT ;  /* 0x000000010f0e7846 */ /* 0x000fe40003801104 */
[--C-:B0-----:R-:W-:Y:S02]  /*0a60*/  IADD3 R16, P1, P2, R16, UR14, R9.reuse ;  /* 0x0000000e10107c10 */ /* 0x101fe4000fa3e009 */
[----:B------:R-:W-:Y:S02]  /*0a70*/  IADD3 R14, P3, P4, R14, UR14, R9 ;  /* 0x0000000e0e0e7c10 */ /* 0x000fe4000fc7e009 */
[--C-:B------:R-:W-:Y:S02]  /*0a80*/  IADD3.X R17, PT, PT, RZ, UR15, R2.reuse, P1, P2 ;  /* 0x0000000fff117c10 */ /* 0x100fe40008fe4402 */
[----:B------:R-:W-:Y:S01]  /*0a90*/  IADD3.X R15, PT, PT, RZ, UR15, R2, P3, P4 ;  /* 0x0000000fff0f7c10 */ /* 0x000fe20009fe8402 */
[----:B-1----:R-:W-:-:S02]  /*0aa0*/  IMAD.WIDE.U32 R10, R19, 0x4, R10 ;  /* 0x00000004130a7825 */ /* 0x002fc400078e000a */
[----:B------:R-:W3:Y:S04]  /*0ab0*/  LDG.E.U8 R16, desc[UR10][R16.64] ;  /* 0x0000000a10107981 */ /* 0x000ee8000c1e1100 */
[----:B------:R-:W4:Y:S01]  /*0ac0*/  LDG.E.U8 R14, desc[UR10][R14.64] ;  /* 0x0000000a0e0e7981 */ /* 0x000f22000c1e1100 */
[----:B--2---:R-:W-:-:S03]  /*0ad0*/  LEA R12, P1, R18, R12, 0x2 ;  /* 0x0000000c120c7211 */ /* 0x004fc600078210ff */
[----:B------:R-:W2:Y:S01]  /*0ae0*/  LDG.E R10, desc[UR10][R10.64] ;  /* 0x0000000a0a0a7981 */ /* 0x000ea2000c1e1900 */
[----:B------:R-:W-:-:S05]  /*0af0*/  LEA.HI.X R13, R18, R13, R21, 0x2, P1 ;  /* 0x0000000d120d7211 */ /* 0x000fca00008f1415 */
[----:B------:R-:W5:Y:S01]  /*0b00*/  LDG.E R12, desc[UR10][R12.64+0x4] ;  /* 0x0000040a0c0c7981 */ /* 0x000f62000c1e1900 */
[----:B------:R-:W-:Y:S01]  /*0b10*/  UIADD3 UR4, UPT, UPT, UR4, 0x2, URZ ;  /* 0x0000000204047890 */ /* 0x000fe2000fffe0ff */
[----:B---3--:R-:W-:Y:S02]  /*0b20*/  I2FP.F32.U32 R19, R16 ;  /* 0x0000001000137245 */ /* 0x008fe40000201000 */
[----:B----4-:R-:W-:-:S03]  /*0b30*/  I2FP.F32.U32 R18, R14 ;  /* 0x0000000e00127245 */ /* 0x010fc60000201000 */
[----:B--2---:R-:W-:-:S04]  /*0b40*/  FFMA R19, R19, R10, R20 ;  /* 0x0000000a13137223 */ /* 0x004fc80000000014 */
[----:B-----5:R-:W-:-:S07]  /*0b50*/  FFMA R20, R18, R12, R19 ;  /* 0x0000000c12147223 */ /* 0x020fce0000000013 */
.L_x_22:
[----:B------:R-:W-:Y:S05]  /*0b60*/  BRA.U !UP1, `(.L_x_20) ;  /* 0x00000001092c7547 */ /* 0x000fea000b800000 */
[----:B------:R-:W0:Y:S01]  /*0b70*/  LDCU.64 UR14, c[0x0][0x380] ;  /* 0x00007000ff0e77ac */ /* 0x000e220008000a00 */
[----:B------:R-:W1:Y:S01]  /*0b80*/  LDC.64 R12, c[0x0][0x3a8] ;  /* 0x0000ea00ff0c7b82 */ /* 0x000e620000000a00 */
[----:B------:R-:W-:-:S04]  /*0b90*/  VIADDMNMX.RELU R10, R7, UR4, R4, PT ;  /* 0x00000004070a7c46 */ /* 0x000fc8000b801104 */
[----:B0-----:R-:W-:Y:S01]  /*0ba0*/  IADD3 R10, P1, P2, R10, UR14, R9 ;  /* 0x0000000e0a0a7c10 */ /* 0x001fe2000fa3e009 */
[----:B------:R-:W-:-:S03]  /*0bb0*/  VIADD R9, R8, UR4 ;  /* 0x0000000408097c36 */ /* 0x000fc60008000000 */
[----:B------:R-:W-:Y:S01]  /*0bc0*/  IADD3.X R11, PT, PT, RZ, UR15, R2, P1, P2 ;  /* 0x0000000fff0b7c10 */ /* 0x000fe20008fe4402 */
[----:B-1----:R-:W-:-:S04]  /*0bd0*/  IMAD.WIDE.U32 R8, R9, 0x4, R12 ;  /* 0x0000000409087825 */ /* 0x002fc800078e000c */
[----:B------:R-:W2:Y:S04]  /*0be0*/  LDG.E.U8 R10, desc[UR10][R10.64] ;  /* 0x0000000a0a0a7981 */ /* 0x000ea8000c1e1100 */
[----:B------:R-:W3:Y:S01]  /*0bf0*/  LDG.E R8, desc[UR10][R8.64] ;  /* 0x0000000a08087981 */ /* 0x000ee2000c1e1900 */
[----:B--2---:R-:W-:-:S05]  /*0c00*/  I2FP.F32.U32 R13, R10 ;  /* 0x0000000a000d7245 */ /* 0x004fca0000201000 */
[----:B---3--:R-:W-:-:S07]  /*0c10*/  FFMA R20, R13, R8, R20 ;  /* 0x000000080d147223 */ /* 0x008fce0000000014 */
.L_x_20:
[----:B------:R-:W-:Y:S05]  /*0c20*/  @P0 BRA `(.L_x_23) ;  /* 0xfffffff400700947 */ /* 0x000fea000383ffff */
.L_x_17:
[----:B------:R-:W0:Y:S01]  /*0c30*/  LDCU.64 UR4, c[0x0][0x390] ;  /* 0x00007200ff0477ac */ /* 0x000e220008000a00 */
[----:B------:R-:W-:Y:S02]  /*0c40*/  FMNMX R20, R20, 255, PT ;  /* 0x437f000014147809 */ /* 0x000fe40003800000 */
[----:B------:R-:W-:Y:S02]  /*0c50*/  SHF.R.S32.HI R4, RZ, 0x1f, R0 ;  /* 0x0000001fff047819 */ /* 0x000fe40000011400 */
[----:B------:R-:W-:-:S04]  /*0c60*/  FMNMX R20, RZ, R20, !PT ;  /* 0x00000014ff147209 */ /* 0x000fc80007800000 */
[----:B------:R-:W1:Y:S01]  /*0c70*/  F2I.U32.TRUNC.NTZ R5, R20 ;  /* 0x0000001400057305 */ /* 0x000e62000020f000 */
[----:B0-----:R-:W-:Y:S02]  /*0c80*/  IADD3 R2, P0, P1, R3, UR4, R0 ;  /* 0x0000000403027c10 */ /* 0x001fe4000f91e000 */
[----:B------:R-:W-:-:S04]  /*0c90*/  SHF.R.S32.HI R3, RZ, 0x1f, R3 ;  /* 0x0000001fff037819 */ /* 0x000fc80000011403 */
[----:B------:R-:W-:-:S05]  /*0ca0*/  IADD3.X R3, PT, PT, R3, UR5, R4, P0, P1 ;  /* 0x0000000503037c10 */ /* 0x000fca00087e2404 */
[----:B-1----:R-:W-:Y:S01]  /*0cb0*/  STG.E.U8 desc[UR10][R2.64], R5 ;  /* 0x0000000502007986 */ /* 0x002fe2000c10110a */
[----:B------:R-:W-:Y:S05]  /*0cc0*/  EXIT ;  /* 0x000000000000794d */ /* 0x000fea0003800000 */
.L_x_24:
        /* <DEDUP_REMOVED lines=11> */
.L_x_27:


//--------------------- .nv.shared.reserved.0     --------------------------
	.section	.nv.shared.reserved.0,"aw",@nobits
	.weak		__nv_reservedSMEM_offset_0_alias
	.size		__nv_reservedSMEM_offset_0_alias, 0, 64
	.other		__nv_reservedSMEM_offset_0_alias,@"STO_CUDA_RESERVED_SHARED STV_DEFAULT"
__nv_reservedSMEM_offset_0_alias:
	.zero		0
	.zero		64


//--------------------- .nv.constant0._Z30nppiFilterGauss_32f_C1R_kernelPKfiPfiiiS0_i --------------------------
	.section	.nv.constant0._Z30nppiFilterGauss_32f_C1R_kernelPKfiPfiiiS0_i,"a",@progbits
	.sectionflags	@""
	.align	4
.nv.constant0._Z30nppiFilterGauss_32f_C1R_kernelPKfiPfiiiS0_i:
	.zero		948


//--------------------- .nv.constant0._Z29nppiFilterGauss_8u_C3R_kernelPKhiPhiiiPKfi --------------------------
	.section	.nv.constant0._Z29nppiFilterGauss_8u_C3R_kernelPKhiPhiiiPKfi,"a",@progbits
	.sectionflags	@""
	.align	4
.nv.constant0._Z29nppiFilterGauss_8u_C3R_kernelPKhiPhiiiPKfi:
	.zero		948


//--------------------- .nv.constant0._Z29nppiFilterGauss_8u_C1R_kernelPKhiPhiiiPKfi --------------------------
	.section	.nv.constant0._Z29nppiFilterGauss_8u_C1R_kernelPKhiPhiiiPKfi,"a",@progbits
	.sectionflags	@""
	.align	4
.nv.constant0._Z29nppiFilterGauss_8u_C1R_kernelPKhiPhiiiPKfi:
	.zero		948


//--------------------- SYMBOLS --------------------------

	.type		.nv.reservedSmem.offset0,@object
	.size		.nv.reservedSmem.offset0,0x4
